//
// Generated by NVIDIA NVVM Compiler
//
// Compiler Build ID: CL-36424714
// Cuda compilation tools, release 13.0, V13.0.88
// Based on NVVM 20.0.0
//

.version 9.0
.target sm_100
.address_size 64

	// .globl	_Z16set_initial_condPfS_S_S_S_S_S_S_iif

.visible .entry _Z16set_initial_condPfS_S_S_S_S_S_S_iif(
	.param .u64 .ptr .align 1 _Z16set_initial_condPfS_S_S_S_S_S_S_iif_param_0,
	.param .u64 .ptr .align 1 _Z16set_initial_condPfS_S_S_S_S_S_S_iif_param_1,
	.param .u64 .ptr .align 1 _Z16set_initial_condPfS_S_S_S_S_S_S_iif_param_2,
	.param .u64 .ptr .align 1 _Z16set_initial_condPfS_S_S_S_S_S_S_iif_param_3,
	.param .u64 .ptr .align 1 _Z16set_initial_condPfS_S_S_S_S_S_S_iif_param_4,
	.param .u64 .ptr .align 1 _Z16set_initial_condPfS_S_S_S_S_S_S_iif_param_5,
	.param .u64 .ptr .align 1 _Z16set_initial_condPfS_S_S_S_S_S_S_iif_param_6,
	.param .u64 .ptr .align 1 _Z16set_initial_condPfS_S_S_S_S_S_S_iif_param_7,
	.param .u32 _Z16set_initial_condPfS_S_S_S_S_S_S_iif_param_8,
	.param .u32 _Z16set_initial_condPfS_S_S_S_S_S_S_iif_param_9,
	.param .f32 _Z16set_initial_condPfS_S_S_S_S_S_S_iif_param_10
)
{
	.reg .pred 	%p<3>;
	.reg .b32 	%r<13>;
	.reg .b32 	%f<5>;
	.reg .b64 	%rd<29>;

	ld.param.u64 	%rd10, [_Z16set_initial_condPfS_S_S_S_S_S_S_iif_param_1];
	ld.param.u64 	%rd12, [_Z16set_initial_condPfS_S_S_S_S_S_S_iif_param_3];
	ld.param.u64 	%rd13, [_Z16set_initial_condPfS_S_S_S_S_S_S_iif_param_4];
	ld.param.u64 	%rd14, [_Z16set_initial_condPfS_S_S_S_S_S_S_iif_param_5];
	ld.param.u64 	%rd15, [_Z16set_initial_condPfS_S_S_S_S_S_S_iif_param_6];
	ld.param.u64 	%rd16, [_Z16set_initial_condPfS_S_S_S_S_S_S_iif_param_7];
	ld.param.u32 	%r6, [_Z16set_initial_condPfS_S_S_S_S_S_S_iif_param_8];
	ld.param.u32 	%r7, [_Z16set_initial_condPfS_S_S_S_S_S_S_iif_param_9];
	mov.u32 	%r8, %tid.x;
	mov.u32 	%r9, %ctaid.x;
	mov.u32 	%r1, %ntid.x;
	mad.lo.s32 	%r12, %r9, %r1, %r8;
	setp.ge.s32 	%p1, %r12, %r6;
	@%p1 bra 	$L__BB0_3;
	ld.param.u64 	%rd28, [_Z16set_initial_condPfS_S_S_S_S_S_S_iif_param_2];
	ld.param.u64 	%rd27, [_Z16set_initial_condPfS_S_S_S_S_S_S_iif_param_0];
	mov.u32 	%r10, %nctaid.x;
	mul.lo.s32 	%r3, %r10, %r1;
	cvta.to.global.u64 	%rd1, %rd27;
	cvta.to.global.u64 	%rd2, %rd13;
	cvta.to.global.u64 	%rd3, %rd10;
	cvta.to.global.u64 	%rd4, %rd14;
	cvta.to.global.u64 	%rd5, %rd28;
	cvta.to.global.u64 	%rd6, %rd15;
	cvta.to.global.u64 	%rd7, %rd12;
	cvta.to.global.u64 	%rd8, %rd16;
$L__BB0_2:
	mul.wide.s32 	%rd17, %r12, 4;
	add.s64 	%rd18, %rd1, %rd17;
	ld.global.f32 	%f1, [%rd18];
	mul.lo.s32 	%r11, %r12, %r7;
	mul.wide.s32 	%rd19, %r11, 4;
	add.s64 	%rd20, %rd2, %rd19;
	st.global.f32 	[%rd20], %f1;
	add.s64 	%rd21, %rd3, %rd17;
	ld.global.f32 	%f2, [%rd21];
	add.s64 	%rd22, %rd4, %rd19;
	st.global.f32 	[%rd22], %f2;
	add.s64 	%rd23, %rd5, %rd17;
	ld.global.f32 	%f3, [%rd23];
	add.s64 	%rd24, %rd6, %rd19;
	st.global.f32 	[%rd24], %f3;
	add.s64 	%rd25, %rd7, %rd17;
	ld.global.f32 	%f4, [%rd25];
	add.s64 	%rd26, %rd8, %rd19;
	st.global.f32 	[%rd26], %f4;
	add.s32 	%r12, %r12, %r3;
	setp.lt.s32 	%p2, %r12, %r6;
	@%p2 bra 	$L__BB0_2;
$L__BB0_3:
	ret;

}
	// .globl	_Z17euler_integrationPfS_S_S_S_S_S_S_iiif
.visible .entry _Z17euler_integrationPfS_S_S_S_S_S_S_iiif(
	.param .u64 .ptr .align 1 _Z17euler_integrationPfS_S_S_S_S_S_S_iiif_param_0,
	.param .u64 .ptr .align 1 _Z17euler_integrationPfS_S_S_S_S_S_S_iiif_param_1,
	.param .u64 .ptr .align 1 _Z17euler_integrationPfS_S_S_S_S_S_S_iiif_param_2,
	.param .u64 .ptr .align 1 _Z17euler_integrationPfS_S_S_S_S_S_S_iiif_param_3,
	.param .u64 .ptr .align 1 _Z17euler_integrationPfS_S_S_S_S_S_S_iiif_param_4,
	.param .u64 .ptr .align 1 _Z17euler_integrationPfS_S_S_S_S_S_S_iiif_param_5,
	.param .u64 .ptr .align 1 _Z17euler_integrationPfS_S_S_S_S_S_S_iiif_param_6,
	.param .u64 .ptr .align 1 _Z17euler_integrationPfS_S_S_S_S_S_S_iiif_param_7,
	.param .u32 _Z17euler_integrationPfS_S_S_S_S_S_S_iiif_param_8,
	.param .u32 _Z17euler_integrationPfS_S_S_S_S_S_S_iiif_param_9,
	.param .u32 _Z17euler_integrationPfS_S_S_S_S_S_S_iiif_param_10,
	.param .f32 _Z17euler_integrationPfS_S_S_S_S_S_S_iiif_param_11
)
{
	.reg .pred 	%p<59>;
	.reg .b32 	%r<78>;
	.reg .b32 	%f<404>;
	.reg .b64 	%rd<24>;

	ld.param.u64 	%rd9, [_Z17euler_integrationPfS_S_S_S_S_S_S_iiif_param_4];
	ld.param.u64 	%rd10, [_Z17euler_integrationPfS_S_S_S_S_S_S_iiif_param_5];
	ld.param.u64 	%rd11, [_Z17euler_integrationPfS_S_S_S_S_S_S_iiif_param_6];
	ld.param.u64 	%rd12, [_Z17euler_integrationPfS_S_S_S_S_S_S_iiif_param_7];
	ld.param.u32 	%r8, [_Z17euler_integrationPfS_S_S_S_S_S_S_iiif_param_8];
	ld.param.u32 	%r10, [_Z17euler_integrationPfS_S_S_S_S_S_S_iiif_param_10];
	ld.param.f32 	%f41, [_Z17euler_integrationPfS_S_S_S_S_S_S_iiif_param_11];
	cvta.to.global.u64 	%rd1, %rd12;
	cvta.to.global.u64 	%rd2, %rd10;
	cvta.to.global.u64 	%rd3, %rd9;
	cvta.to.global.u64 	%rd4, %rd11;
	mov.u32 	%r11, %tid.x;
	mov.u32 	%r12, %ctaid.x;
	mov.u32 	%r1, %ntid.x;
	mad.lo.s32 	%r77, %r12, %r1, %r11;
	setp.ge.s32 	%p1, %r77, %r8;
	@%p1 bra 	$L__BB1_37;
	mov.u32 	%r13, %nctaid.x;
	mul.lo.s32 	%r3, %r13, %r1;
	cvt.s64.s32 	%rd14, %r10;
$L__BB1_2:
	ld.param.u32 	%r76, [_Z17euler_integrationPfS_S_S_S_S_S_S_iiif_param_9];
	mul.lo.s32 	%r5, %r77, %r76;
	cvt.s64.s32 	%rd13, %r5;
	add.s64 	%rd5, %rd14, %rd13;
	shl.b64 	%rd15, %rd5, 2;
	add.s64 	%rd16, %rd4, %rd15;
	ld.global.f32 	%f1, [%rd16+-4];
	add.s64 	%rd6, %rd3, %rd15;
	ld.global.f32 	%f2, [%rd6+-4];
	add.s64 	%rd7, %rd2, %rd15;
	ld.global.f32 	%f3, [%rd7+-4];
	abs.f32 	%f4, %f2;
	setp.eq.f32 	%p2, %f2, 0f3F800000;
	mov.f32 	%f398, 0f3F800000;
	@%p2 bra 	$L__BB1_7;
	setp.num.f32 	%p3, %f4, %f4;
	@%p3 bra 	$L__BB1_5;
	mov.f32 	%f100, 0f40000000;
	add.rn.f32 	%f398, %f2, %f100;
	bra.uni 	$L__BB1_7;
$L__BB1_5:
	abs.f32 	%f43, %f2;
	setp.lt.f32 	%p4, %f43, 0f00800000;
	mul.f32 	%f45, %f43, 0f4B800000;
	selp.f32 	%f46, %f45, %f43, %p4;
	mov.b32 	%r14, %f46;
	add.s32 	%r15, %r14, -1060439283;
	and.b32  	%r16, %r15, -8388608;
	sub.s32 	%r17, %r14, %r16;
	mov.b32 	%f47, %r17;
	cvt.rn.f32.s32 	%f48, %r16;
	selp.f32 	%f49, 0fC1C00000, 0f00000000, %p4;
	fma.rn.f32 	%f50, %f48, 0f34000000, %f49;
	add.f32 	%f51, %f47, 0fBF800000;
	add.f32 	%f52, %f47, 0f3F800000;
	rcp.approx.ftz.f32 	%f53, %f52;
	add.f32 	%f54, %f51, %f51;
	mul.f32 	%f55, %f54, %f53;
	mul.f32 	%f56, %f55, %f55;
	neg.f32 	%f57, %f55;
	sub.f32 	%f58, %f51, %f55;
	add.f32 	%f59, %f58, %f58;
	fma.rn.f32 	%f60, %f57, %f51, %f59;
	mul.rn.f32 	%f61, %f53, %f60;
	fma.rn.f32 	%f62, %f56, 0f3A2C32E4, 0f3B52E7DB;
	fma.rn.f32 	%f63, %f62, %f56, 0f3C93BB73;
	fma.rn.f32 	%f64, %f63, %f56, 0f3DF6384F;
	mul.rn.f32 	%f65, %f64, %f56;
	fma.rn.f32 	%f66, %f55, 0f3FB8AA3B, %f50;
	mul.f32 	%f67, %f65, 0f40400000;
	sub.f32 	%f68, %f50, %f66;
	fma.rn.f32 	%f69, %f55, 0f3FB8AA3B, %f68;
	fma.rn.f32 	%f70, %f61, 0f3FB8AA3B, %f69;
	fma.rn.f32 	%f71, %f55, 0f32A55E34, %f70;
	fma.rn.f32 	%f72, %f67, %f61, %f71;
	fma.rn.f32 	%f73, %f65, %f55, %f72;
	add.rn.f32 	%f74, %f66, %f73;
	mov.f32 	%f75, 0f40000000;
	mul.rn.f32 	%f76, %f74, %f75;
	cvt.rni.f32.f32 	%f77, %f76;
	sub.f32 	%f78, %f76, %f77;
	neg.f32 	%f79, %f76;
	fma.rn.f32 	%f80, %f74, 0f40000000, %f79;
	neg.f32 	%f81, %f66;
	add.rn.f32 	%f82, %f74, %f81;
	neg.f32 	%f83, %f82;
	add.rn.f32 	%f84, %f73, %f83;
	fma.rn.f32 	%f85, %f84, 0f40000000, %f80;
	add.f32 	%f86, %f78, %f85;
	setp.gt.f32 	%p5, %f77, 0f00000000;
	selp.b32 	%r18, 0, -2097152000, %p5;
	setp.neu.f32 	%p6, %f2, 0f00000000;
	setp.neu.f32 	%p7, %f43, 0f7F800000;
	setp.lt.f32 	%p8, %f76, 0f00000000;
	selp.f32 	%f87, 0f00000000, 0f7F800000, %p8;
	abs.f32 	%f88, %f76;
	setp.gt.f32 	%p9, %f88, 0f43180000;
	cvt.rzi.s32.f32 	%r19, %f77;
	shl.b32 	%r20, %r19, 23;
	sub.s32 	%r21, %r20, %r18;
	mov.b32 	%f89, %r21;
	add.s32 	%r22, %r18, 2130706432;
	mov.b32 	%f90, %r22;
	fma.rn.f32 	%f91, %f86, 0f391FCB8E, 0f3AAF85ED;
	fma.rn.f32 	%f92, %f91, %f86, 0f3C1D9856;
	fma.rn.f32 	%f93, %f92, %f86, 0f3D6357BB;
	fma.rn.f32 	%f94, %f93, %f86, 0f3E75FDEC;
	fma.rn.f32 	%f95, %f94, %f86, 0f3F317218;
	fma.rn.f32 	%f96, %f95, %f86, 0f3F800000;
	mul.f32 	%f97, %f96, %f90;
	mul.f32 	%f98, %f97, %f89;
	selp.f32 	%f398, %f87, %f98, %p9;
	and.pred  	%p10, %p6, %p7;
	@%p10 bra 	$L__BB1_7;
	add.f32 	%f99, %f2, %f2;
	mov.b32 	%r23, %f99;
	and.b32  	%r24, %r23, 2147483647;
	mov.b32 	%f398, %r24;
$L__BB1_7:
	abs.f32 	%f9, %f3;
	setp.eq.f32 	%p11, %f3, 0f3F800000;
	mov.f32 	%f399, 0f3F800000;
	@%p11 bra 	$L__BB1_12;
	setp.num.f32 	%p12, %f9, %f9;
	@%p12 bra 	$L__BB1_10;
	mov.f32 	%f159, 0f40000000;
	add.rn.f32 	%f399, %f3, %f159;
	bra.uni 	$L__BB1_12;
$L__BB1_10:
	abs.f32 	%f102, %f3;
	setp.lt.f32 	%p13, %f102, 0f00800000;
	mul.f32 	%f104, %f102, 0f4B800000;
	selp.f32 	%f105, %f104, %f102, %p13;
	mov.b32 	%r25, %f105;
	add.s32 	%r26, %r25, -1060439283;
	and.b32  	%r27, %r26, -8388608;
	sub.s32 	%r28, %r25, %r27;
	mov.b32 	%f106, %r28;
	cvt.rn.f32.s32 	%f107, %r27;
	selp.f32 	%f108, 0fC1C00000, 0f00000000, %p13;
	fma.rn.f32 	%f109, %f107, 0f34000000, %f108;
	add.f32 	%f110, %f106, 0fBF800000;
	add.f32 	%f111, %f106, 0f3F800000;
	rcp.approx.ftz.f32 	%f112, %f111;
	add.f32 	%f113, %f110, %f110;
	mul.f32 	%f114, %f113, %f112;
	mul.f32 	%f115, %f114, %f114;
	neg.f32 	%f116, %f114;
	sub.f32 	%f117, %f110, %f114;
	add.f32 	%f118, %f117, %f117;
	fma.rn.f32 	%f119, %f116, %f110, %f118;
	mul.rn.f32 	%f120, %f112, %f119;
	fma.rn.f32 	%f121, %f115, 0f3A2C32E4, 0f3B52E7DB;
	fma.rn.f32 	%f122, %f121, %f115, 0f3C93BB73;
	fma.rn.f32 	%f123, %f122, %f115, 0f3DF6384F;
	mul.rn.f32 	%f124, %f123, %f115;
	fma.rn.f32 	%f125, %f114, 0f3FB8AA3B, %f109;
	mul.f32 	%f126, %f124, 0f40400000;
	sub.f32 	%f127, %f109, %f125;
	fma.rn.f32 	%f128, %f114, 0f3FB8AA3B, %f127;
	fma.rn.f32 	%f129, %f120, 0f3FB8AA3B, %f128;
	fma.rn.f32 	%f130, %f114, 0f32A55E34, %f129;
	fma.rn.f32 	%f131, %f126, %f120, %f130;
	fma.rn.f32 	%f132, %f124, %f114, %f131;
	add.rn.f32 	%f133, %f125, %f132;
	mov.f32 	%f134, 0f40000000;
	mul.rn.f32 	%f135, %f133, %f134;
	cvt.rni.f32.f32 	%f136, %f135;
	sub.f32 	%f137, %f135, %f136;
	neg.f32 	%f138, %f135;
	fma.rn.f32 	%f139, %f133, 0f40000000, %f138;
	neg.f32 	%f140, %f125;
	add.rn.f32 	%f141, %f133, %f140;
	neg.f32 	%f142, %f141;
	add.rn.f32 	%f143, %f132, %f142;
	fma.rn.f32 	%f144, %f143, 0f40000000, %f139;
	add.f32 	%f145, %f137, %f144;
	setp.gt.f32 	%p14, %f136, 0f00000000;
	selp.b32 	%r29, 0, -2097152000, %p14;
	setp.neu.f32 	%p15, %f3, 0f00000000;
	setp.neu.f32 	%p16, %f102, 0f7F800000;
	setp.lt.f32 	%p17, %f135, 0f00000000;
	selp.f32 	%f146, 0f00000000, 0f7F800000, %p17;
	abs.f32 	%f147, %f135;
	setp.gt.f32 	%p18, %f147, 0f43180000;
	cvt.rzi.s32.f32 	%r30, %f136;
	shl.b32 	%r31, %r30, 23;
	sub.s32 	%r32, %r31, %r29;
	mov.b32 	%f148, %r32;
	add.s32 	%r33, %r29, 2130706432;
	mov.b32 	%f149, %r33;
	fma.rn.f32 	%f150, %f145, 0f391FCB8E, 0f3AAF85ED;
	fma.rn.f32 	%f151, %f150, %f145, 0f3C1D9856;
	fma.rn.f32 	%f152, %f151, %f145, 0f3D6357BB;
	fma.rn.f32 	%f153, %f152, %f145, 0f3E75FDEC;
	fma.rn.f32 	%f154, %f153, %f145, 0f3F317218;
	fma.rn.f32 	%f155, %f154, %f145, 0f3F800000;
	mul.f32 	%f156, %f155, %f149;
	mul.f32 	%f157, %f156, %f148;
	selp.f32 	%f399, %f146, %f157, %p18;
	and.pred  	%p19, %p15, %p16;
	@%p19 bra 	$L__BB1_12;
	add.f32 	%f158, %f3, %f3;
	mov.b32 	%r34, %f158;
	and.b32  	%r35, %r34, 2147483647;
	mov.b32 	%f399, %r35;
$L__BB1_12:
	add.f32 	%f14, %f398, %f399;
	abs.f32 	%f15, %f14;
	setp.lt.f32 	%p20, %f15, 0f00800000;
	mul.f32 	%f161, %f15, 0f4B800000;
	selp.f32 	%f162, %f161, %f15, %p20;
	selp.f32 	%f163, 0fC1C00000, 0f00000000, %p20;
	mov.b32 	%r36, %f162;
	add.s32 	%r37, %r36, -1060439283;
	and.b32  	%r38, %r37, -8388608;
	sub.s32 	%r39, %r36, %r38;
	mov.b32 	%f164, %r39;
	cvt.rn.f32.s32 	%f165, %r38;
	fma.rn.f32 	%f166, %f165, 0f34000000, %f163;
	add.f32 	%f167, %f164, 0fBF800000;
	add.f32 	%f168, %f164, 0f3F800000;
	rcp.approx.ftz.f32 	%f169, %f168;
	add.f32 	%f170, %f167, %f167;
	mul.f32 	%f171, %f170, %f169;
	mul.f32 	%f172, %f171, %f171;
	sub.f32 	%f173, %f167, %f171;
	add.f32 	%f174, %f173, %f173;
	neg.f32 	%f175, %f171;
	fma.rn.f32 	%f176, %f175, %f167, %f174;
	mul.rn.f32 	%f177, %f169, %f176;
	fma.rn.f32 	%f178, %f172, 0f3A2C32E4, 0f3B52E7DB;
	fma.rn.f32 	%f179, %f178, %f172, 0f3C93BB73;
	fma.rn.f32 	%f180, %f179, %f172, 0f3DF6384F;
	mul.rn.f32 	%f181, %f180, %f172;
	fma.rn.f32 	%f182, %f171, 0f3FB8AA3B, %f166;
	sub.f32 	%f183, %f166, %f182;
	fma.rn.f32 	%f184, %f171, 0f3FB8AA3B, %f183;
	fma.rn.f32 	%f185, %f177, 0f3FB8AA3B, %f184;
	fma.rn.f32 	%f186, %f171, 0f32A55E34, %f185;
	mul.f32 	%f187, %f181, 0f40400000;
	fma.rn.f32 	%f188, %f187, %f177, %f186;
	fma.rn.f32 	%f189, %f181, %f171, %f188;
	add.rn.f32 	%f190, %f182, %f189;
	neg.f32 	%f191, %f182;
	add.rn.f32 	%f192, %f190, %f191;
	neg.f32 	%f193, %f192;
	add.rn.f32 	%f194, %f189, %f193;
	mov.f32 	%f400, 0f3F800000;
	mul.rn.f32 	%f195, %f190, %f400;
	sub.f32 	%f196, %f190, %f195;
	add.f32 	%f197, %f194, %f196;
	cvt.rni.f32.f32 	%f198, %f195;
	sub.f32 	%f199, %f195, %f198;
	add.f32 	%f200, %f199, %f197;
	fma.rn.f32 	%f201, %f200, 0f391FCB8E, 0f3AAF85ED;
	fma.rn.f32 	%f202, %f201, %f200, 0f3C1D9856;
	fma.rn.f32 	%f203, %f202, %f200, 0f3D6357BB;
	fma.rn.f32 	%f204, %f203, %f200, 0f3E75FDEC;
	fma.rn.f32 	%f205, %f204, %f200, 0f3F317218;
	fma.rn.f32 	%f206, %f205, %f200, 0f3F800000;
	cvt.rzi.s32.f32 	%r40, %f198;
	setp.gt.f32 	%p21, %f198, 0f00000000;
	selp.b32 	%r41, 0, -2097152000, %p21;
	add.s32 	%r42, %r41, 2130706432;
	mov.b32 	%f207, %r42;
	mul.f32 	%f208, %f206, %f207;
	shl.b32 	%r43, %r40, 23;
	sub.s32 	%r44, %r43, %r41;
	mov.b32 	%f209, %r44;
	mul.f32 	%f210, %f208, %f209;
	abs.f32 	%f211, %f195;
	setp.gt.f32 	%p22, %f211, 0f43180000;
	setp.lt.f32 	%p23, %f195, 0f00000000;
	selp.f32 	%f212, 0f00000000, 0f7F800000, %p23;
	selp.f32 	%f16, %f212, %f210, %p22;
	setp.eq.f32 	%p24, %f14, 0f3F800000;
	@%p24 bra 	$L__BB1_19;
	setp.num.f32 	%p25, %f15, %f15;
	@%p25 bra 	$L__BB1_15;
	mov.f32 	%f213, 0f3F800000;
	add.rn.f32 	%f400, %f14, %f213;
	bra.uni 	$L__BB1_19;
$L__BB1_15:
	setp.neu.f32 	%p26, %f14, 0f00000000;
	setp.neu.f32 	%p27, %f15, 0f7F800000;
	and.pred  	%p28, %p26, %p27;
	@%p28 bra 	$L__BB1_17;
	add.f32 	%f400, %f14, %f14;
	bra.uni 	$L__BB1_19;
$L__BB1_17:
	setp.geu.f32 	%p29, %f14, 0f00000000;
	mov.f32 	%f400, %f16;
	@%p29 bra 	$L__BB1_19;
	neg.f32 	%f400, %f16;
$L__BB1_19:
	mul.f32 	%f215, %f2, 0fC21E0000;
	div.rn.f32 	%f216, %f215, %f400;
	fma.rn.f32 	%f217, %f41, %f216, %f1;
	add.s32 	%r6, %r5, %r10;
	mul.wide.s32 	%rd17, %r6, 4;
	add.s64 	%rd8, %rd4, %rd17;
	st.global.f32 	[%rd8], %f217;
	add.s64 	%rd19, %rd1, %rd15;
	ld.global.f32 	%f21, [%rd19+-4];
	ld.global.f32 	%f22, [%rd7+-4];
	ld.global.f32 	%f23, [%rd6+-4];
	abs.f32 	%f24, %f22;
	setp.eq.f32 	%p30, %f22, 0f3F800000;
	mov.f32 	%f401, 0f3F800000;
	@%p30 bra 	$L__BB1_24;
	setp.num.f32 	%p31, %f24, %f24;
	@%p31 bra 	$L__BB1_22;
	mov.f32 	%f275, 0f40000000;
	add.rn.f32 	%f401, %f22, %f275;
	bra.uni 	$L__BB1_24;
$L__BB1_22:
	abs.f32 	%f218, %f22;
	setp.lt.f32 	%p32, %f218, 0f00800000;
	mul.f32 	%f220, %f218, 0f4B800000;
	selp.f32 	%f221, %f220, %f218, %p32;
	mov.b32 	%r45, %f221;
	add.s32 	%r46, %r45, -1060439283;
	and.b32  	%r47, %r46, -8388608;
	sub.s32 	%r48, %r45, %r47;
	mov.b32 	%f222, %r48;
	cvt.rn.f32.s32 	%f223, %r47;
	selp.f32 	%f224, 0fC1C00000, 0f00000000, %p32;
	fma.rn.f32 	%f225, %f223, 0f34000000, %f224;
	add.f32 	%f226, %f222, 0fBF800000;
	add.f32 	%f227, %f222, 0f3F800000;
	rcp.approx.ftz.f32 	%f228, %f227;
	add.f32 	%f229, %f226, %f226;
	mul.f32 	%f230, %f229, %f228;
	mul.f32 	%f231, %f230, %f230;
	neg.f32 	%f232, %f230;
	sub.f32 	%f233, %f226, %f230;
	add.f32 	%f234, %f233, %f233;
	fma.rn.f32 	%f235, %f232, %f226, %f234;
	mul.rn.f32 	%f236, %f228, %f235;
	fma.rn.f32 	%f237, %f231, 0f3A2C32E4, 0f3B52E7DB;
	fma.rn.f32 	%f238, %f237, %f231, 0f3C93BB73;
	fma.rn.f32 	%f239, %f238, %f231, 0f3DF6384F;
	mul.rn.f32 	%f240, %f239, %f231;
	fma.rn.f32 	%f241, %f230, 0f3FB8AA3B, %f225;
	mul.f32 	%f242, %f240, 0f40400000;
	sub.f32 	%f243, %f225, %f241;
	fma.rn.f32 	%f244, %f230, 0f3FB8AA3B, %f243;
	fma.rn.f32 	%f245, %f236, 0f3FB8AA3B, %f244;
	fma.rn.f32 	%f246, %f230, 0f32A55E34, %f245;
	fma.rn.f32 	%f247, %f242, %f236, %f246;
	fma.rn.f32 	%f248, %f240, %f230, %f247;
	add.rn.f32 	%f249, %f241, %f248;
	mov.f32 	%f250, 0f40000000;
	mul.rn.f32 	%f251, %f249, %f250;
	cvt.rni.f32.f32 	%f252, %f251;
	sub.f32 	%f253, %f251, %f252;
	neg.f32 	%f254, %f251;
	fma.rn.f32 	%f255, %f249, 0f40000000, %f254;
	neg.f32 	%f256, %f241;
	add.rn.f32 	%f257, %f249, %f256;
	neg.f32 	%f258, %f257;
	add.rn.f32 	%f259, %f248, %f258;
	fma.rn.f32 	%f260, %f259, 0f40000000, %f255;
	add.f32 	%f261, %f253, %f260;
	setp.gt.f32 	%p33, %f252, 0f00000000;
	selp.b32 	%r49, 0, -2097152000, %p33;
	setp.neu.f32 	%p34, %f22, 0f00000000;
	setp.neu.f32 	%p35, %f218, 0f7F800000;
	setp.lt.f32 	%p36, %f251, 0f00000000;
	selp.f32 	%f262, 0f00000000, 0f7F800000, %p36;
	abs.f32 	%f263, %f251;
	setp.gt.f32 	%p37, %f263, 0f43180000;
	cvt.rzi.s32.f32 	%r50, %f252;
	shl.b32 	%r51, %r50, 23;
	sub.s32 	%r52, %r51, %r49;
	mov.b32 	%f264, %r52;
	add.s32 	%r53, %r49, 2130706432;
	mov.b32 	%f265, %r53;
	fma.rn.f32 	%f266, %f261, 0f391FCB8E, 0f3AAF85ED;
	fma.rn.f32 	%f267, %f266, %f261, 0f3C1D9856;
	fma.rn.f32 	%f268, %f267, %f261, 0f3D6357BB;
	fma.rn.f32 	%f269, %f268, %f261, 0f3E75FDEC;
	fma.rn.f32 	%f270, %f269, %f261, 0f3F317218;
	fma.rn.f32 	%f271, %f270, %f261, 0f3F800000;
	mul.f32 	%f272, %f271, %f265;
	mul.f32 	%f273, %f272, %f264;
	selp.f32 	%f401, %f262, %f273, %p37;
	and.pred  	%p38, %p34, %p35;
	@%p38 bra 	$L__BB1_24;
	add.f32 	%f274, %f22, %f22;
	mov.b32 	%r54, %f274;
	and.b32  	%r55, %r54, 2147483647;
	mov.b32 	%f401, %r55;
$L__BB1_24:
	abs.f32 	%f29, %f23;
	setp.eq.f32 	%p39, %f23, 0f3F800000;
	mov.f32 	%f402, 0f3F800000;
	@%p39 bra 	$L__BB1_29;
	setp.num.f32 	%p40, %f29, %f29;
	@%p40 bra 	$L__BB1_27;
	mov.f32 	%f334, 0f40000000;
	add.rn.f32 	%f402, %f23, %f334;
	bra.uni 	$L__BB1_29;
$L__BB1_27:
	abs.f32 	%f277, %f23;
	setp.lt.f32 	%p41, %f277, 0f00800000;
	mul.f32 	%f279, %f277, 0f4B800000;
	selp.f32 	%f280, %f279, %f277, %p41;
	mov.b32 	%r56, %f280;
	add.s32 	%r57, %r56, -1060439283;
	and.b32  	%r58, %r57, -8388608;
	sub.s32 	%r59, %r56, %r58;
	mov.b32 	%f281, %r59;
	cvt.rn.f32.s32 	%f282, %r58;
	selp.f32 	%f283, 0fC1C00000, 0f00000000, %p41;
	fma.rn.f32 	%f284, %f282, 0f34000000, %f283;
	add.f32 	%f285, %f281, 0fBF800000;
	add.f32 	%f286, %f281, 0f3F800000;
	rcp.approx.ftz.f32 	%f287, %f286;
	add.f32 	%f288, %f285, %f285;
	mul.f32 	%f289, %f288, %f287;
	mul.f32 	%f290, %f289, %f289;
	neg.f32 	%f291, %f289;
	sub.f32 	%f292, %f285, %f289;
	add.f32 	%f293, %f292, %f292;
	fma.rn.f32 	%f294, %f291, %f285, %f293;
	mul.rn.f32 	%f295, %f287, %f294;
	fma.rn.f32 	%f296, %f290, 0f3A2C32E4, 0f3B52E7DB;
	fma.rn.f32 	%f297, %f296, %f290, 0f3C93BB73;
	fma.rn.f32 	%f298, %f297, %f290, 0f3DF6384F;
	mul.rn.f32 	%f299, %f298, %f290;
	fma.rn.f32 	%f300, %f289, 0f3FB8AA3B, %f284;
	mul.f32 	%f301, %f299, 0f40400000;
	sub.f32 	%f302, %f284, %f300;
	fma.rn.f32 	%f303, %f289, 0f3FB8AA3B, %f302;
	fma.rn.f32 	%f304, %f295, 0f3FB8AA3B, %f303;
	fma.rn.f32 	%f305, %f289, 0f32A55E34, %f304;
	fma.rn.f32 	%f306, %f301, %f295, %f305;
	fma.rn.f32 	%f307, %f299, %f289, %f306;
	add.rn.f32 	%f308, %f300, %f307;
	mov.f32 	%f309, 0f40000000;
	mul.rn.f32 	%f310, %f308, %f309;
	cvt.rni.f32.f32 	%f311, %f310;
	sub.f32 	%f312, %f310, %f311;
	neg.f32 	%f313, %f310;
	fma.rn.f32 	%f314, %f308, 0f40000000, %f313;
	neg.f32 	%f315, %f300;
	add.rn.f32 	%f316, %f308, %f315;
	neg.f32 	%f317, %f316;
	add.rn.f32 	%f318, %f307, %f317;
	fma.rn.f32 	%f319, %f318, 0f40000000, %f314;
	add.f32 	%f320, %f312, %f319;
	setp.gt.f32 	%p42, %f311, 0f00000000;
	selp.b32 	%r60, 0, -2097152000, %p42;
	setp.neu.f32 	%p43, %f23, 0f00000000;
	setp.neu.f32 	%p44, %f277, 0f7F800000;
	setp.lt.f32 	%p45, %f310, 0f00000000;
	selp.f32 	%f321, 0f00000000, 0f7F800000, %p45;
	abs.f32 	%f322, %f310;
	setp.gt.f32 	%p46, %f322, 0f43180000;
	cvt.rzi.s32.f32 	%r61, %f311;
	shl.b32 	%r62, %r61, 23;
	sub.s32 	%r63, %r62, %r60;
	mov.b32 	%f323, %r63;
	add.s32 	%r64, %r60, 2130706432;
	mov.b32 	%f324, %r64;
	fma.rn.f32 	%f325, %f320, 0f391FCB8E, 0f3AAF85ED;
	fma.rn.f32 	%f326, %f325, %f320, 0f3C1D9856;
	fma.rn.f32 	%f327, %f326, %f320, 0f3D6357BB;
	fma.rn.f32 	%f328, %f327, %f320, 0f3E75FDEC;
	fma.rn.f32 	%f329, %f328, %f320, 0f3F317218;
	fma.rn.f32 	%f330, %f329, %f320, 0f3F800000;
	mul.f32 	%f331, %f330, %f324;
	mul.f32 	%f332, %f331, %f323;
	selp.f32 	%f402, %f321, %f332, %p46;
	and.pred  	%p47, %p43, %p44;
	@%p47 bra 	$L__BB1_29;
	add.f32 	%f333, %f23, %f23;
	mov.b32 	%r65, %f333;
	and.b32  	%r66, %r65, 2147483647;
	mov.b32 	%f402, %r66;
$L__BB1_29:
	add.f32 	%f34, %f401, %f402;
	abs.f32 	%f35, %f34;
	setp.lt.f32 	%p48, %f35, 0f00800000;
	mul.f32 	%f336, %f35, 0f4B800000;
	selp.f32 	%f337, %f336, %f35, %p48;
	selp.f32 	%f338, 0fC1C00000, 0f00000000, %p48;
	mov.b32 	%r67, %f337;
	add.s32 	%r68, %r67, -1060439283;
	and.b32  	%r69, %r68, -8388608;
	sub.s32 	%r70, %r67, %r69;
	mov.b32 	%f339, %r70;
	cvt.rn.f32.s32 	%f340, %r69;
	fma.rn.f32 	%f341, %f340, 0f34000000, %f338;
	add.f32 	%f342, %f339, 0fBF800000;
	add.f32 	%f343, %f339, 0f3F800000;
	rcp.approx.ftz.f32 	%f344, %f343;
	add.f32 	%f345, %f342, %f342;
	mul.f32 	%f346, %f345, %f344;
	mul.f32 	%f347, %f346, %f346;
	sub.f32 	%f348, %f342, %f346;
	add.f32 	%f349, %f348, %f348;
	neg.f32 	%f350, %f346;
	fma.rn.f32 	%f351, %f350, %f342, %f349;
	mul.rn.f32 	%f352, %f344, %f351;
	fma.rn.f32 	%f353, %f347, 0f3A2C32E4, 0f3B52E7DB;
	fma.rn.f32 	%f354, %f353, %f347, 0f3C93BB73;
	fma.rn.f32 	%f355, %f354, %f347, 0f3DF6384F;
	mul.rn.f32 	%f356, %f355, %f347;
	fma.rn.f32 	%f357, %f346, 0f3FB8AA3B, %f341;
	sub.f32 	%f358, %f341, %f357;
	fma.rn.f32 	%f359, %f346, 0f3FB8AA3B, %f358;
	fma.rn.f32 	%f360, %f352, 0f3FB8AA3B, %f359;
	fma.rn.f32 	%f361, %f346, 0f32A55E34, %f360;
	mul.f32 	%f362, %f356, 0f40400000;
	fma.rn.f32 	%f363, %f362, %f352, %f361;
	fma.rn.f32 	%f364, %f356, %f346, %f363;
	add.rn.f32 	%f365, %f357, %f364;
	neg.f32 	%f366, %f357;
	add.rn.f32 	%f367, %f365, %f366;
	neg.f32 	%f368, %f367;
	add.rn.f32 	%f369, %f364, %f368;
	mov.f32 	%f403, 0f3F800000;
	mul.rn.f32 	%f370, %f365, %f403;
	sub.f32 	%f371, %f365, %f370;
	add.f32 	%f372, %f369, %f371;
	cvt.rni.f32.f32 	%f373, %f370;
	sub.f32 	%f374, %f370, %f373;
	add.f32 	%f375, %f374, %f372;
	fma.rn.f32 	%f376, %f375, 0f391FCB8E, 0f3AAF85ED;
	fma.rn.f32 	%f377, %f376, %f375, 0f3C1D9856;
	fma.rn.f32 	%f378, %f377, %f375, 0f3D6357BB;
	fma.rn.f32 	%f379, %f378, %f375, 0f3E75FDEC;
	fma.rn.f32 	%f380, %f379, %f375, 0f3F317218;
	fma.rn.f32 	%f381, %f380, %f375, 0f3F800000;
	cvt.rzi.s32.f32 	%r71, %f373;
	setp.gt.f32 	%p49, %f373, 0f00000000;
	selp.b32 	%r72, 0, -2097152000, %p49;
	add.s32 	%r73, %r72, 2130706432;
	mov.b32 	%f382, %r73;
	mul.f32 	%f383, %f381, %f382;
	shl.b32 	%r74, %r71, 23;
	sub.s32 	%r75, %r74, %r72;
	mov.b32 	%f384, %r75;
	mul.f32 	%f385, %f383, %f384;
	abs.f32 	%f386, %f370;
	setp.gt.f32 	%p50, %f386, 0f43180000;
	setp.lt.f32 	%p51, %f370, 0f00000000;
	selp.f32 	%f387, 0f00000000, 0f7F800000, %p51;
	selp.f32 	%f36, %f387, %f385, %p50;
	setp.eq.f32 	%p52, %f34, 0f3F800000;
	@%p52 bra 	$L__BB1_36;
	setp.num.f32 	%p53, %f35, %f35;
	@%p53 bra 	$L__BB1_32;
	mov.f32 	%f388, 0f3F800000;
	add.rn.f32 	%f403, %f34, %f388;
	bra.uni 	$L__BB1_36;
$L__BB1_32:
	setp.neu.f32 	%p54, %f34, 0f00000000;
	setp.neu.f32 	%p55, %f35, 0f7F800000;
	and.pred  	%p56, %p54, %p55;
	@%p56 bra 	$L__BB1_34;
	add.f32 	%f403, %f34, %f34;
	bra.uni 	$L__BB1_36;
$L__BB1_34:
	setp.geu.f32 	%p57, %f34, 0f00000000;
	mov.f32 	%f403, %f36;
	@%p57 bra 	$L__BB1_36;
	neg.f32 	%f403, %f36;
$L__BB1_36:
	mul.f32 	%f389, %f22, 0fC21E0000;
	div.rn.f32 	%f390, %f389, %f403;
	fma.rn.f32 	%f391, %f41, %f390, %f21;
	mul.wide.s32 	%rd20, %r6, 4;
	add.s64 	%rd21, %rd1, %rd20;
	st.global.f32 	[%rd21], %f391;
	ld.global.f32 	%f392, [%rd6+-4];
	ld.global.f32 	%f393, [%rd8];
	fma.rn.f32 	%f394, %f41, %f393, %f392;
	add.s64 	%rd22, %rd3, %rd20;
	st.global.f32 	[%rd22], %f394;
	ld.global.f32 	%f395, [%rd7+-4];
	ld.global.f32 	%f396, [%rd21];
	fma.rn.f32 	%f397, %f41, %f396, %f395;
	add.s64 	%rd23, %rd2, %rd20;
	st.global.f32 	[%rd23], %f397;
	add.s32 	%r77, %r77, %r3;
	setp.lt.s32 	%p58, %r77, %r8;
	@%p58 bra 	$L__BB1_2;
$L__BB1_37:
	ret;

}


// ===== COMPILED SASS (sm_100) =====

	.target	sm_100

	.elftype	@"ET_EXEC"


//--------------------- .note.nv.tkinfo           --------------------------
	.section	.note.nv.tkinfo,"",@"SHT_NOTE"
	.sectionflags	@"SHF_NOTE_NV_TKINFO"
	.tkinfo
        /*0018*/ 	.word	0x00000002
        /*0030*/ 	.string	""
        /*0030*/ 	.string	"ptxas"
        /*0030*/ 	.string	"Cuda compilation tools, release 13.0, V13.0.88"
        /*0030*/ 	.string	"Build cuda_13.0.r13.0/compiler.36424714_0"
        /*0030*/ 	.string	"-arch sm_100 -m 64 "



//--------------------- .note.nv.cuinfo           --------------------------
	.section	.note.nv.cuinfo,"",@"SHT_NOTE"
	.sectionflags	@"SHF_NOTE_NV_CUINFO"
        /*0018*/ 	.short	0x0002
        /*001a*/ 	.short	0x0064
        /*001c*/ 	.short	0x0082
	.zero		2


//--------------------- .nv.info                  --------------------------
	.section	.nv.info,"",@"SHT_CUDA_INFO"
	.align	4


	//----- nvinfo : EIATTR_REGCOUNT
	.align		4
        /*0000*/ 	.byte	0x04, 0x2f
        /*0002*/ 	.short	(.L_1 - .L_0)
	.align		4
.L_0:
        /*0004*/ 	.word	index@(_Z16set_initial_condPfS_S_S_S_S_S_S_iif)
        /*0008*/ 	.word	0x00000020


	//----- nvinfo : EIATTR_FRAME_SIZE
	.align		4
.L_1:
        /*000c*/ 	.byte	0x04, 0x11
        /*000e*/ 	.short	(.L_3 - .L_2)
	.align		4
.L_2:
        /*0010*/ 	.word	index@(_Z16set_initial_condPfS_S_S_S_S_S_S_iif)
        /*0014*/ 	.word	0x00000000


	//----- nvinfo : EIATTR_REGCOUNT
	.align		4
.L_3:
        /*0018*/ 	.byte	0x04, 0x2f
        /*001a*/ 	.short	(.L_5 - .L_4)
	.align		4
.L_4:
        /*001c*/ 	.word	index@(_Z17euler_integrationPfS_S_S_S_S_S_S_iiif)
        /*0020*/ 	.word	0x0000001e


	//----- nvinfo : EIATTR_FRAME_SIZE
	.align		4
.L_5:
        /*0024*/ 	.byte	0x04, 0x11
        /*0026*/ 	.short	(.L_7 - .L_6)
	.align		4
.L_6:
        /*0028*/ 	.word	index@($__internal_0_$__cuda_sm3x_div_rn_noftz_f32_slowpath)
        /*002c*/ 	.word	0x00000000


	//----- nvinfo : EIATTR_FRAME_SIZE
	.align		4
.L_7:
        /*0030*/ 	.byte	0x04, 0x11
        /*0032*/ 	.short	(.L_9 - .L_8)
	.align		4
.L_8:
        /*0034*/ 	.word	index@(_Z17euler_integrationPfS_S_S_S_S_S_S_iiif)
        /*0038*/ 	.word	0x00000000


	//----- nvinfo : EIATTR_MIN_STACK_SIZE
	.align		4
.L_9:
        /*003c*/ 	.byte	0x04, 0x12
        /*003e*/ 	.short	(.L_11 - .L_10)
	.align		4
.L_10:
        /*0040*/ 	.word	index@(_Z17euler_integrationPfS_S_S_S_S_S_S_iiif)
        /*0044*/ 	.word	0x00000000


	//----- nvinfo : EIATTR_MIN_STACK_SIZE
	.align		4
.L_11:
        /*0048*/ 	.byte	0x04, 0x12
        /*004a*/ 	.short	(.L_13 - .L_12)
	.align		4
.L_12:
        /*004c*/ 	.word	index@(_Z16set_initial_condPfS_S_S_S_S_S_S_iif)
        /*0050*/ 	.word	0x00000000
.L_13:


//--------------------- .nv.compat                --------------------------
	.section	.nv.compat,"",@"SHT_CUDA_COMPAT_INFO"
	.align	4
        /*0000*/ 	.byte	0x02, 0x09, 0x00, 0x00, 0x02, 0x02, 0x01, 0x00, 0x02, 0x05, 0x05, 0x00, 0x03, 0x07, 0x01, 0x01
        /*0010*/ 	.byte	0x02, 0x03, 0x00, 0x00, 0x02, 0x06, 0x01, 0x00, 0x04, 0x0b, 0x08, 0x00, 0x01, 0x00, 0x00, 0x00
        /*0020*/ 	.byte	0x00, 0x00, 0x00, 0x00


//--------------------- .nv.info._Z17euler_integrationPfS_S_S_S_S_S_S_iiif --------------------------
	.section	.nv.info._Z17euler_integrationPfS_S_S_S_S_S_S_iiif,"",@"SHT_CUDA_INFO"
	.sectionflags	@""
	.align	4


	//----- nvinfo : EIATTR_CUDA_API_VERSION
	.align		4
        /*0000*/ 	.byte	0x04, 0x37
        /*0002*/ 	.short	(.L_15 - .L_14)
.L_14:
        /*0004*/ 	.word	0x00000082


	//----- nvinfo : EIATTR_KPARAM_INFO
	.align		4
.L_15:
        /*0008*/ 	.byte	0x04, 0x17
        /*000a*/ 	.short	(.L_17 - .L_16)
.L_16:
        /*000c*/ 	.word	0x00000000
        /*0010*/ 	.short	0x000b
        /*0012*/ 	.short	0x004c
        /*0014*/ 	.byte	0x00, 0xf0, 0x11, 0x00


	//----- nvinfo : EIATTR_KPARAM_INFO
	.align		4
.L_17:
        /*0018*/ 	.byte	0x04, 0x17
        /*001a*/ 	.short	(.L_19 - .L_18)
.L_18:
        /*001c*/ 	.word	0x00000000
        /*0020*/ 	.short	0x000a
        /*0022*/ 	.short	0x0048
        /*0024*/ 	.byte	0x00, 0xf0, 0x11, 0x00


	//----- nvinfo : EIATTR_KPARAM_INFO
	.align		4
.L_19:
        /*0028*/ 	.byte	0x04, 0x17
        /*002a*/ 	.short	(.L_21 - .L_20)
.L_20:
        /*002c*/ 	.word	0x00000000
        /*0030*/ 	.short	0x0009
        /*0032*/ 	.short	0x0044
        /*0034*/ 	.byte	0x00, 0xf0, 0x11, 0x00


	//----- nvinfo : EIATTR_KPARAM_INFO
	.align		4
.L_21:
        /*0038*/ 	.byte	0x04, 0x17
        /*003a*/ 	.short	(.L_23 - .L_22)
.L_22:
        /*003c*/ 	.word	0x00000000
        /*0040*/ 	.short	0x0008
        /*0042*/ 	.short	0x0040
        /*0044*/ 	.byte	0x00, 0xf0, 0x11, 0x00


	//----- nvinfo : EIATTR_KPARAM_INFO
	.align		4
.L_23:
        /*0048*/ 	.byte	0x04, 0x17
        /*004a*/ 	.short	(.L_25 - .L_24)
.L_24:
        /*004c*/ 	.word	0x00000000
        /*0050*/ 	.short	0x0007
        /*0052*/ 	.short	0x0038
        /*0054*/ 	.byte	0x00, 0xf5, 0x21, 0x00


	//----- nvinfo : EIATTR_KPARAM_INFO
	.align		4
.L_25:
        /*0058*/ 	.byte	0x04, 0x17
        /*005a*/ 	.short	(.L_27 - .L_26)
.L_26:
        /*005c*/ 	.word	0x00000000
        /*0060*/ 	.short	0x0006
        /*0062*/ 	.short	0x0030
        /*0064*/ 	.byte	0x00, 0xf5, 0x21, 0x00


	//----- nvinfo : EIATTR_KPARAM_INFO
	.align		4
.L_27:
        /*0068*/ 	.byte	0x04, 0x17
        /*006a*/ 	.short	(.L_29 - .L_28)
.L_28:
        /*006c*/ 	.word	0x00000000
        /*0070*/ 	.short	0x0005
        /*0072*/ 	.short	0x0028
        /*0074*/ 	.byte	0x00, 0xf5, 0x21, 0x00


	//----- nvinfo : EIATTR_KPARAM_INFO
	.align		4
.L_29:
        /*0078*/ 	.byte	0x04, 0x17
        /*007a*/ 	.short	(.L_31 - .L_30)
.L_30:
        /*007c*/ 	.word	0x00000000
        /*0080*/ 	.short	0x0004
        /*0082*/ 	.short	0x0020
        /*0084*/ 	.byte	0x00, 0xf5, 0x21, 0x00


	//----- nvinfo : EIATTR_KPARAM_INFO
	.align		4
.L_31:
        /*0088*/ 	.byte	0x04, 0x17
        /*008a*/ 	.short	(.L_33 - .L_32)
.L_32:
        /*008c*/ 	.word	0x00000000
        /*0090*/ 	.short	0x0003
        /*0092*/ 	.short	0x0018
        /*0094*/ 	.byte	0x00, 0xf5, 0x21, 0x00


	//----- nvinfo : EIATTR_KPARAM_INFO
	.align		4
.L_33:
        /*0098*/ 	.byte	0x04, 0x17
        /*009a*/ 	.short	(.L_35 - .L_34)
.L_34:
        /*009c*/ 	.word	0x00000000
        /*00a0*/ 	.short	0x0002
        /*00a2*/ 	.short	0x0010
        /*00a4*/ 	.byte	0x00, 0xf5, 0x21, 0x00


	//----- nvinfo : EIATTR_KPARAM_INFO
	.align		4
.L_35:
        /*00a8*/ 	.byte	0x04, 0x17
        /*00aa*/ 	.short	(.L_37 - .L_36)
.L_36:
        /*00ac*/ 	.word	0x00000000
        /*00b0*/ 	.short	0x0001
        /*00b2*/ 	.short	0x0008
        /*00b4*/ 	.byte	0x00, 0xf5, 0x21, 0x00


	//----- nvinfo : EIATTR_KPARAM_INFO
	.align		4
.L_37:
        /*00b8*/ 	.byte	0x04, 0x17
        /*00ba*/ 	.short	(.L_39 - .L_38)
.L_38:
        /*00bc*/ 	.word	0x00000000
        /*00c0*/ 	.short	0x0000
        /*00c2*/ 	.short	0x0000
        /*00c4*/ 	.byte	0x00, 0xf5, 0x21, 0x00


	//----- nvinfo : EIATTR_SPARSE_MMA_MASK
	.align		4
.L_39:
        /*00c8*/ 	.byte	0x03, 0x50
        /*00ca*/ 	.short	0x0000


	//----- nvinfo : EIATTR_MAXREG_COUNT
	.align		4
        /*00cc*/ 	.byte	0x03, 0x1b
        /*00ce*/ 	.short	0x00ff


	//----- nvinfo : EIATTR_MERCURY_ISA_VERSION
	.align		4
        /*00d0*/ 	.byte	0x03, 0x5f
        /*00d2*/ 	.short	0x0101


	//----- nvinfo : EIATTR_VRC_CTA_INIT_COUNT
	.align		4
        /*00d4*/ 	.byte	0x02, 0x4a
	.zero		1
	.zero		1


	//----- nvinfo : EIATTR_EXIT_INSTR_OFFSETS
	.align		4
        /*00d8*/ 	.byte	0x04, 0x1c
        /*00da*/ 	.short	(.L_41 - .L_40)


	//   ....[0]....
.L_40:
        /*00dc*/ 	.word	0x00000070


	//   ....[1]....
        /*00e0*/ 	.word	0x000020c0


	//----- nvinfo : EIATTR_CRS_STACK_SIZE
	.align		4
.L_41:
        /*00e4*/ 	.byte	0x04, 0x1e
        /*00e6*/ 	.short	(.L_43 - .L_42)
.L_42:
        /*00e8*/ 	.word	0x00000000


	//----- nvinfo : EIATTR_CBANK_PARAM_SIZE
	.align		4
.L_43:
        /*00ec*/ 	.byte	0x03, 0x19
        /*00ee*/ 	.short	0x0050


	//----- nvinfo : EIATTR_PARAM_CBANK
	.align		4
        /*00f0*/ 	.byte	0x04, 0x0a
        /*00f2*/ 	.short	(.L_45 - .L_44)
	.align		4
.L_44:
        /*00f4*/ 	.word	index@(.nv.constant0._Z17euler_integrationPfS_S_S_S_S_S_S_iiif)
        /*00f8*/ 	.short	0x0380
        /*00fa*/ 	.short	0x0050


	//----- nvinfo : EIATTR_SW_WAR
	.align		4
.L_45:
        /*00fc*/ 	.byte	0x04, 0x36
        /*00fe*/ 	.short	(.L_47 - .L_46)
.L_46:
        /*0100*/ 	.word	0x00000008
.L_47:


//--------------------- .nv.info._Z16set_initial_condPfS_S_S_S_S_S_S_iif --------------------------
	.section	.nv.info._Z16set_initial_condPfS_S_S_S_S_S_S_iif,"",@"SHT_CUDA_INFO"
	.sectionflags	@""
	.align	4


	//----- nvinfo : EIATTR_CUDA_API_VERSION
	.align		4
        /*0000*/ 	.byte	0x04, 0x37
        /*0002*/ 	.short	(.L_49 - .L_48)
.L_48:
        /*0004*/ 	.word	0x00000082


	//----- nvinfo : EIATTR_KPARAM_INFO
	.align		4
.L_49:
        /*0008*/ 	.byte	0x04, 0x17
        /*000a*/ 	.short	(.L_51 - .L_50)
.L_50:
        /*000c*/ 	.word	0x00000000
        /*0010*/ 	.short	0x000a
        /*0012*/ 	.short	0x0048
        /*0014*/ 	.byte	0x00, 0xf0, 0x11, 0x00


	//----- nvinfo : EIATTR_KPARAM_INFO
	.align		4
.L_51:
        /*0018*/ 	.byte	0x04, 0x17
        /*001a*/ 	.short	(.L_53 - .L_52)
.L_52:
        /*001c*/ 	.word	0x00000000
        /*0020*/ 	.short	0x0009
        /*0022*/ 	.short	0x0044
        /*0024*/ 	.byte	0x00, 0xf0, 0x11, 0x00


	//----- nvinfo : EIATTR_KPARAM_INFO
	.align		4
.L_53:
        /*0028*/ 	.byte	0x04, 0x17
        /*002a*/ 	.short	(.L_55 - .L_54)
.L_54:
        /*002c*/ 	.word	0x00000000
        /*0030*/ 	.short	0x0008
        /*0032*/ 	.short	0x0040
        /*0034*/ 	.byte	0x00, 0xf0, 0x11, 0x00


	//----- nvinfo : EIATTR_KPARAM_INFO
	.align		4
.L_55:
        /*0038*/ 	.byte	0x04, 0x17
        /*003a*/ 	.short	(.L_57 - .L_56)
.L_56:
        /*003c*/ 	.word	0x00000000
        /*0040*/ 	.short	0x0007
        /*0042*/ 	.short	0x0038
        /*0044*/ 	.byte	0x00, 0xf5, 0x21, 0x00


	//----- nvinfo : EIATTR_KPARAM_INFO
	.align		4
.L_57:
        /*0048*/ 	.byte	0x04, 0x17
        /*004a*/ 	.short	(.L_59 - .L_58)
.L_58:
        /*004c*/ 	.word	0x00000000
        /*0050*/ 	.short	0x0006
        /*0052*/ 	.short	0x0030
        /*0054*/ 	.byte	0x00, 0xf5, 0x21, 0x00


	//----- nvinfo : EIATTR_KPARAM_INFO
	.align		4
.L_59:
        /*0058*/ 	.byte	0x04, 0x17
        /*005a*/ 	.short	(.L_61 - .L_60)
.L_60:
        /*005c*/ 	.word	0x00000000
        /*0060*/ 	.short	0x0005
        /*0062*/ 	.short	0x0028
        /*0064*/ 	.byte	0x00, 0xf5, 0x21, 0x00


	//----- nvinfo : EIATTR_KPARAM_INFO
	.align		4
.L_61:
        /*0068*/ 	.byte	0x04, 0x17
        /*006a*/ 	.short	(.L_63 - .L_62)
.L_62:
        /*006c*/ 	.word	0x00000000
        /*0070*/ 	.short	0x0004
        /*0072*/ 	.short	0x0020
        /*0074*/ 	.byte	0x00, 0xf5, 0x21, 0x00


	//----- nvinfo : EIATTR_KPARAM_INFO
	.align		4
.L_63:
        /*0078*/ 	.byte	0x04, 0x17
        /*007a*/ 	.short	(.L_65 - .L_64)
.L_64:
        /*007c*/ 	.word	0x00000000
        /*0080*/ 	.short	0x0003
        /*0082*/ 	.short	0x0018
        /*0084*/ 	.byte	0x00, 0xf5, 0x21, 0x00


	//----- nvinfo : EIATTR_KPARAM_INFO
	.align		4
.L_65:
        /*0088*/ 	.byte	0x04, 0x17
        /*008a*/ 	.short	(.L_67 - .L_66)
.L_66:
        /*008c*/ 	.word	0x00000000
        /*0090*/ 	.short	0x0002
        /*0092*/ 	.short	0x0010
        /*0094*/ 	.byte	0x00, 0xf5, 0x21, 0x00


	//----- nvinfo : EIATTR_KPARAM_INFO
	.align		4
.L_67:
        /*0098*/ 	.byte	0x04, 0x17
        /*009a*/ 	.short	(.L_69 - .L_68)
.L_68:
        /*009c*/ 	.word	0x00000000
        /*00a0*/ 	.short	0x0001
        /*00a2*/ 	.short	0x0008
        /*00a4*/ 	.byte	0x00, 0xf5, 0x21, 0x00


	//----- nvinfo : EIATTR_KPARAM_INFO
	.align		4
.L_69:
        /*00a8*/ 	.byte	0x04, 0x17
        /*00aa*/ 	.short	(.L_71 - .L_70)
.L_70:
        /*00ac*/ 	.word	0x00000000
        /*00b0*/ 	.short	0x0000
        /*00b2*/ 	.short	0x0000
        /*00b4*/ 	.byte	0x00, 0xf5, 0x21, 0x00


	//----- nvinfo : EIATTR_SPARSE_MMA_MASK
	.align		4
.L_71:
        /*00b8*/ 	.byte	0x03, 0x50
        /*00ba*/ 	.short	0x0000


	//----- nvinfo : EIATTR_MAXREG_COUNT
	.align		4
        /*00bc*/ 	.byte	0x03, 0x1b
        /*00be*/ 	.short	0x00ff


	//----- nvinfo : EIATTR_MERCURY_ISA_VERSION
	.align		4
        /*00c0*/ 	.byte	0x03, 0x5f
        /*00c2*/ 	.short	0x0101


	//----- nvinfo : EIATTR_VRC_CTA_INIT_COUNT
	.align		4
        /*00c4*/ 	.byte	0x02, 0x4a
	.zero		1
	.zero		1


	//----- nvinfo : EIATTR_EXIT_INSTR_OFFSETS
	.align		4
        /*00c8*/ 	.byte	0x04, 0x1c
        /*00ca*/ 	.short	(.L_73 - .L_72)


	//   ....[0]....
.L_72:
        /*00cc*/ 	.word	0x00000070


	//   ....[1]....
        /*00d0*/ 	.word	0x00000280


	//----- nvinfo : EIATTR_CRS_STACK_SIZE
	.align		4
.L_73:
        /*00d4*/ 	.byte	0x04, 0x1e
        /*00d6*/ 	.short	(.L_75 - .L_74)
.L_74:
        /*00d8*/ 	.word	0x00000000


	//----- nvinfo : EIATTR_CBANK_PARAM_SIZE
	.align		4
.L_75:
        /*00dc*/ 	.byte	0x03, 0x19
        /*00de*/ 	.short	0x004c


	//----- nvinfo : EIATTR_PARAM_CBANK
	.align		4
        /*00e0*/ 	.byte	0x04, 0x0a
        /*00e2*/ 	.short	(.L_77 - .L_76)
	.align		4
.L_76:
        /*00e4*/ 	.word	index@(.nv.constant0._Z16set_initial_condPfS_S_S_S_S_S_S_iif)
        /*00e8*/ 	.short	0x0380
        /*00ea*/ 	.short	0x004c


	//----- nvinfo : EIATTR_SW_WAR
	.align		4
.L_77:
        /*00ec*/ 	.byte	0x04, 0x36
        /*00ee*/ 	.short	(.L_79 - .L_78)
.L_78:
        /*00f0*/ 	.word	0x00000008
.L_79:


//--------------------- .nv.callgraph             --------------------------
	.section	.nv.callgraph,"",@"SHT_CUDA_CALLGRAPH"
	.align	4
	.sectionentsize	8
	.align		4
        /*0000*/ 	.word	0x00000000
	.align		4
        /*0004*/ 	.word	0xffffffff
	.align		4
        /*0008*/ 	.word	0x00000000
	.align		4
        /*000c*/ 	.word	0xfffffffe
	.align		4
        /*0010*/ 	.word	0x00000000
	.align		4
        /*0014*/ 	.word	0xfffffffd
	.align		4
        /*0018*/ 	.word	0x00000000
	.align		4
        /*001c*/ 	.word	0xfffffffc


//--------------------- .text._Z17euler_integrationPfS_S_S_S_S_S_S_iiif --------------------------
	.section	.text._Z17euler_integrationPfS_S_S_S_S_S_S_iiif,"ax",@progbits
	.align	128
        .global         _Z17euler_integrationPfS_S_S_S_S_S_S_iiif
        .type           _Z17euler_integrationPfS_S_S_S_S_S_S_iiif,@function
        .size           _Z17euler_integrationPfS_S_S_S_S_S_S_iiif,(.L_x_32 - _Z17euler_integrationPfS_S_S_S_S_S_S_iiif)
        .other          _Z17euler_integrationPfS_S_S_S_S_S_S_iiif,@"STO_CUDA_ENTRY STV_DEFAULT"
_Z17euler_integrationPfS_S_S_S_S_S_S_iiif:
.text._Z17euler_integrationPfS_S_S_S_S_S_S_iiif:
[----:B------:R-:W-:Y:S01]  /*0000*/  LDC R1, c[0x0][0x37c] ;  /* 0x0000df00ff017b82 */ /* 0x000fe20000000800 */
[----:B------:R-:W0:Y:S07]  /*0010*/  S2R R15, SR_TID.X ;  /* 0x00000000000f7919 */ /* 0x000e2e0000002100 */
[----:B------:R-:W0:Y:S01]  /*0020*/  S2UR UR4, SR_CTAID.X ;  /* 0x00000000000479c3 */ /* 0x000e220000002500 */
[----:B------:R-:W1:Y:S07]  /*0030*/  LDCU UR5, c[0x0][0x3c0] ;  /* 0x00007800ff0577ac */ /* 0x000e6e0008000800 */
[----:B------:R-:W0:Y:S02]  /*0040*/  LDC R14, c[0x0][0x360] ;  /* 0x0000d800ff0e7b82 */ /* 0x000e240000000800 */
[----:B0-----:R-:W-:-:S05]  /*0050*/  IMAD R15, R14, UR4, R15 ;  /* 0x000000040e0f7c24 */ /* 0x001fca000f8e020f */
[----:B-1----:R-:W-:-:S13]  /*0060*/  ISETP.GE.AND P0, PT, R15, UR5, PT ;  /* 0x000000050f007c0c */ /* 0x002fda000bf06270 */
[----:B------:R-:W-:Y:S05]  /*0070*/  @P0 EXIT ;  /* 0x000000000000094d */ /* 0x000fea0003800000 */
[----:B------:R-:W0:Y:S01]  /*0080*/  LDC R16, c[0x0][0x3c8] ;  /* 0x0000f200ff107b82 */ /* 0x000e220000000800 */
[----:B------:R-:W1:Y:S01]  /*0090*/  LDCU UR4, c[0x0][0x370] ;  /* 0x00006e00ff0477ac */ /* 0x000e620008000800 */
[----:B------:R-:W-:Y:S01]  /*00a0*/  BSSY.RECONVERGENT B0, `(.L_x_0) ;  /* 0x0000201000007945 */ /* 0x000fe20003800200 */
[----:B------:R-:W2:Y:S05]  /*00b0*/  LDCU.64 UR6, c[0x0][0x358] ;  /* 0x00006b00ff0677ac */ /* 0x000eaa0008000a00 */
[----:B------:R-:W3:Y:S01]  /*00c0*/  LDC.64 R6, c[0x0][0x3b0] ;  /* 0x0000ec00ff067b82 */ /* 0x000ee20000000a00 */
[----:B------:R-:W4:Y:S01]  /*00d0*/  LDCU UR16, c[0x0][0x3c8] ;  /* 0x00007900ff1077ac */ /* 0x000f220008000800 */
[----:B------:R-:W0:Y:S06]  /*00e0*/  LDCU UR20, c[0x0][0x3c0] ;  /* 0x00007800ff1477ac */ /* 0x000e2c0008000800 */
[----:B------:R-:W0:Y:S01]  /*00f0*/  LDC.64 R4, c[0x0][0x3b8] ;  /* 0x0000ee00ff047b82 */ /* 0x000e220000000a00 */
[----:B------:R-:W0:Y:S01]  /*0100*/  LDCU UR5, c[0x0][0x3c4] ;  /* 0x00007880ff0577ac */ /* 0x000e220008000800 */
[----:B-1----:R-:W-:Y:S01]  /*0110*/  IMAD R14, R14, UR4, RZ ;  /* 0x000000040e0e7c24 */ /* 0x002fe2000f8e02ff */
[----:B------:R-:W1:Y:S01]  /*0120*/  LDCU UR17, c[0x0][0x3cc] ;  /* 0x00007980ff1177ac */ /* 0x000e620008000800 */
[----:B------:R-:W0:Y:S01]  /*0130*/  LDCU.64 UR8, c[0x0][0x3b0] ;  /* 0x00007600ff0877ac */ /* 0x000e220008000a00 */
[----:B------:R-:W0:Y:S01]  /*0140*/  LDCU.64 UR18, c[0x0][0x3c8] ;  /* 0x00007900ff1277ac */ /* 0x000e220008000a00 */
[----:B------:R-:W0:Y:S01]  /*0150*/  LDCU.64 UR10, c[0x0][0x3b8] ;  /* 0x00007700ff0a77ac */ /* 0x000e220008000a00 */
[----:B--2---:R-:W0:Y:S02]  /*0160*/  LDCU.128 UR12, c[0x0][0x3a0] ;  /* 0x00007400ff0c77ac */ /* 0x004e240008000c00 */
.L_x_17:
[----:B0-2---:R-:W-:-:S05]  /*0170*/  IMAD R19, R15, UR5, RZ ;  /* 0x000000050f137c24 */ /* 0x005fca000f8e02ff */
[----:B------:R-:W-:Y:S02]  /*0180*/  SHF.R.S32.HI R3, RZ, 0x1f, R19 ;  /* 0x0000001fff037819 */ /* 0x000fe40000011413 */
[----:B----4-:R-:W-:-:S04]  /*0190*/  IADD3 R17, P0, PT, R19, UR16, RZ ;  /* 0x0000001013117c10 */ /* 0x010fc8000ff1e0ff */
[----:B------:R-:W-:Y:S02]  /*01a0*/  LEA.HI.X.SX32 R0, R16, R3, 0x1, P0 ;  /* 0x0000000310007211 */ /* 0x000fe400000f0eff */
[C---:B------:R-:W-:Y:S02]  /*01b0*/  SHF.L.U32 R18, R17.reuse, 0x2, RZ ;  /* 0x0000000211127819 */ /* 0x040fe400000006ff */
[----:B------:R-:W-:Y:S02]  /*01c0*/  SHF.L.U64.HI R17, R17, 0x2, R0 ;  /* 0x0000000211117819 */ /* 0x000fe40000010200 */
[C---:B------:R-:W-:Y:S02]  /*01d0*/  IADD3 R8, P0, PT, R18.reuse, UR12, RZ ;  /* 0x0000000c12087c10 */ /* 0x040fe4000ff1e0ff */
[----:B------:R-:W-:Y:S02]  /*01e0*/  IADD3 R10, P1, PT, R18, UR14, RZ ;  /* 0x0000000e120a7c10 */ /* 0x000fe4000ff3e0ff */
[----:B------:R-:W-:-:S02]  /*01f0*/  IADD3.X R9, PT, PT, R17, UR13, RZ, P0, !PT ;  /* 0x0000000d11097c10 */ /* 0x000fc400087fe4ff */
[----:B------:R-:W-:-:S03]  /*0200*/  IADD3.X R11, PT, PT, R17, UR15, RZ, P1, !PT ;  /* 0x0000000f110b7c10 */ /* 0x000fc60008ffe4ff */
[----:B------:R-:W2:Y:S01]  /*0210*/  LDG.E R0, desc[UR6][R8.64+-0x4] ;  /* 0xfffffc0608007981 */ /* 0x000ea2000c1e1900 */
[----:B------:R-:W-:-:S03]  /*0220*/  IADD3 R12, P0, PT, R18, UR8, RZ ;  /* 0x00000008120c7c10 */ /* 0x000fc6000ff1e0ff */
[----:B------:R-:W4:Y:S01]  /*0230*/  LDG.E R2, desc[UR6][R10.64+-0x4] ;  /* 0xfffffc060a027981 */ /* 0x000f22000c1e1900 */
[----:B------:R-:W-:-:S05]  /*0240*/  IADD3.X R13, PT, PT, R17, UR9, RZ, P0, !PT ;  /* 0x00000009110d7c10 */ /* 0x000fca00087fe4ff */
[----:B------:R0:W5:Y:S01]  /*0250*/  LDG.E R12, desc[UR6][R12.64+-0x4] ;  /* 0xfffffc060c0c7981 */ /* 0x000162000c1e1900 */
[----:B------:R-:W-:Y:S01]  /*0260*/  BSSY.RECONVERGENT B1, `(.L_x_1) ;  /* 0x0000047000017945 */ /* 0x000fe20003800200 */
[----:B------:R-:W-:Y:S01]  /*0270*/  HFMA2 R3, -RZ, RZ, 1.875, 0 ;  /* 0x3f800000ff037431 */ /* 0x000fe200000001ff */
[----:B------:R-:W-:Y:S02]  /*0280*/  MOV R20, 0x3f800000 ;  /* 0x3f80000000147802 */ /* 0x000fe40000000f00 */
[----:B--2---:R-:W-:Y:S02]  /*0290*/  FSETP.NEU.AND P0, PT, R0, 1, PT ;  /* 0x3f8000000000780b */ /* 0x004fe40003f0d000 */
[----:B----4-:R-:W-:-:S11]  /*02a0*/  FSETP.NEU.AND P1, PT, R2, 1, PT ;  /* 0x3f8000000200780b */ /* 0x010fd60003f2d000 */
[----:B0-----:R-:W-:Y:S05]  /*02b0*/  @!P0 BRA `(.L_x_2) ;  /* 0x0000000400048947 */ /* 0x001fea0003800000 */
[----:B------:R-:W-:-:S13]  /*02c0*/  FSETP.NAN.AND P0, PT, |R0|, |R0|, PT ;  /* 0x400000000000720b */ /* 0x000fda0003f08200 */
[----:B------:R-:W-:Y:S01]  /*02d0*/  @P0 FADD R20, R0, 2 ;  /* 0x4000000000140421 */ /* 0x000fe20000000000 */
[----:B------:R-:W-:Y:S06]  /*02e0*/  @P0 BRA `(.L_x_2) ;  /* 0x0000000000f80947 */ /* 0x000fec0003800000 */
[C---:B------:R-:W-:Y:S01]  /*02f0*/  FMUL R13, |R0|.reuse, 16777216 ;  /* 0x4b800000000d7820 */ /* 0x040fe20000400200 */
[----:B------:R-:W-:Y:S01]  /*0300*/  FSETP.GEU.AND P0, PT, |R0|, 1.175494350822287508e-38, PT ;  /* 0x008000000000780b */ /* 0x000fe20003f0e200 */
[----:B------:R-:W-:-:S03]  /*0310*/  HFMA2 R25, -RZ, RZ, 0.771484375, 0.21533203125 ;  /* 0x3a2c32e4ff197431 */ /* 0x000fc600000001ff */
[----:B------:R-:W-:Y:S02]  /*0320*/  FSEL R13, R13, |R0|, !P0 ;  /* 0x400000000d0d7208 */ /* 0x000fe40004000000 */
[----:B------:R-:W-:Y:S02]  /*0330*/  FSEL R23, RZ, -24, P0 ;  /* 0xc1c00000ff177808 */ /* 0x000fe40000000000 */
[----:B------:R-:W-:Y:S02]  /*0340*/  IADD3 R20, PT, PT, R13, -0x3f3504f3, RZ ;  /* 0xc0cafb0d0d147810 */ /* 0x000fe40007ffe0ff */
[----:B------:R-:W-:Y:S02]  /*0350*/  FSETP.NEU.AND P0, PT, |R0|, +INF , PT ;  /* 0x7f8000000000780b */ /* 0x000fe40003f0d200 */
[----:B------:R-:W-:Y:S02]  /*0360*/  LOP3.LUT R22, R20, 0xff800000, RZ, 0xc0, !PT ;  /* 0xff80000014167812 */ /* 0x000fe400078ec0ff */
[----:B------:R-:W-:-:S02]  /*0370*/  FSETP.NEU.AND P0, PT, R0, RZ, P0 ;  /* 0x000000ff0000720b */ /* 0x000fc4000070d000 */
[-C--:B------:R-:W-:Y:S02]  /*0380*/  IADD3 R21, PT, PT, R13, -R22.reuse, RZ ;  /* 0x800000160d157210 */ /* 0x080fe40007ffe0ff */
[----:B------:R-:W-:-:S03]  /*0390*/  I2FP.F32.S32 R22, R22 ;  /* 0x0000001600167245 */ /* 0x000fc60000201400 */
[C---:B------:R-:W-:Y:S01]  /*03a0*/  FADD R13, R21.reuse, 1 ;  /* 0x3f800000150d7421 */ /* 0x040fe20000000000 */
[----:B------:R-:W-:Y:S01]  /*03b0*/  FADD R21, R21, -1 ;  /* 0xbf80000015157421 */ /* 0x000fe20000000000 */
[----:B------:R-:W-:-:S03]  /*03c0*/  FFMA R23, R22, 1.1920928955078125e-07, R23 ;  /* 0x3400000016177823 */ /* 0x000fc60000000017 */
[----:B------:R-:W-:Y:S01]  /*03d0*/  FADD R20, R21, R21 ;  /* 0x0000001515147221 */ /* 0x000fe20000000000 */
[----:B------:R-:W0:Y:S03]  /*03e0*/  MUFU.RCP R13, R13 ;  /* 0x0000000d000d7308 */ /* 0x000e260000001000 */
[----:B0-----:R-:W-:-:S04]  /*03f0*/  FMUL R20, R13, R20 ;  /* 0x000000140d147220 */ /* 0x001fc80000400000 */
[----:B------:R-:W-:Y:S01]  /*0400*/  FADD R24, R21, -R20 ;  /* 0x8000001415187221 */ /* 0x000fe20000000000 */
[----:B------:R-:W-:-:S03]  /*0410*/  FMUL R22, R20, R20 ;  /* 0x0000001414167220 */ /* 0x000fc60000400000 */
[----:B------:R-:W-:Y:S01]  /*0420*/  FADD R24, R24, R24 ;  /* 0x0000001818187221 */ /* 0x000fe20000000000 */
[----:B------:R-:W-:-:S03]  /*0430*/  FFMA R25, R22, R25, 0.0032181653659790754318 ;  /* 0x3b52e7db16197423 */ /* 0x000fc60000000019 */
[----:B------:R-:W-:Y:S01]  /*0440*/  FFMA R24, R21, -R20, R24 ;  /* 0x8000001415187223 */ /* 0x000fe20000000018 */
[----:B------:R-:W-:Y:S01]  /*0450*/  FFMA R21, R20, 1.4426950216293334961, R23 ;  /* 0x3fb8aa3b14157823 */ /* 0x000fe20000000017 */
[C---:B------:R-:W-:Y:S02]  /*0460*/  FFMA R25, R22.reuse, R25, 0.018033718690276145935 ;  /* 0x3c93bb7316197423 */ /* 0x040fe40000000019 */
[----:B------:R-:W-:Y:S01]  /*0470*/  FMUL R13, R13, R24 ;  /* 0x000000180d0d7220 */ /* 0x000fe20000400000 */
[----:B------:R-:W-:Y:S01]  /*0480*/  FADD R23, R23, -R21 ;  /* 0x8000001517177221 */ /* 0x000fe20000000000 */
[----:B------:R-:W-:-:S03]  /*0490*/  FFMA R25, R22, R25, 0.12022458761930465698 ;  /* 0x3df6384f16197423 */ /* 0x000fc60000000019 */
[----:B------:R-:W-:Y:S01]  /*04a0*/  FFMA R24, R20, 1.4426950216293334961, R23 ;  /* 0x3fb8aa3b14187823 */ /* 0x000fe20000000017 */
[----:B------:R-:W-:-:S03]  /*04b0*/  FMUL R25, R22, R25 ;  /* 0x0000001916197220 */ /* 0x000fc60000400000 */
[----:B------:R-:W-:Y:S01]  /*04c0*/  FFMA R23, R13, 1.4426950216293334961, R24 ;  /* 0x3fb8aa3b0d177823 */ /* 0x000fe20000000018 */
[----:B------:R-:W-:-:S03]  /*04d0*/  FMUL R22, R25, 3 ;  /* 0x4040000019167820 */ /* 0x000fc60000400000 */
[----:B------:R-:W-:-:S04]  /*04e0*/  FFMA R24, R20, 1.9251366722983220825e-08, R23 ;  /* 0x32a55e3414187823 */ /* 0x000fc80000000017 */
[----:B------:R-:W-:-:S04]  /*04f0*/  FFMA R22, R13, R22, R24 ;  /* 0x000000160d167223 */ /* 0x000fc80000000018 */
[----:B------:R-:W-:-:S04]  /*0500*/  FFMA R22, R20, R25, R22 ;  /* 0x0000001914167223 */ /* 0x000fc80000000016 */
[----:B------:R-:W-:-:S04]  /*0510*/  FADD R24, R21, R22 ;  /* 0x0000001615187221 */ /* 0x000fc80000000000 */
[----:B------:R-:W-:Y:S01]  /*0520*/  FMUL R13, R24, 2 ;  /* 0x40000000180d7820 */ /* 0x000fe20000400000 */
[----:B------:R-:W-:-:S03]  /*0530*/  FADD R21, -R21, R24 ;  /* 0x0000001815157221 */ /* 0x000fc60000000100 */
[----:B------:R-:W0:Y:S01]  /*0540*/  FRND R20, R13 ;  /* 0x0000000d00147307 */ /* 0x000e220000201000 */
[----:B------:R-:W-:Y:S01]  /*0550*/  FADD R21, R22, -R21 ;  /* 0x8000001516157221 */ /* 0x000fe20000000000 */
[----:B------:R-:W-:Y:S01]  /*0560*/  FFMA R24, R24, 2, -R13 ;  /* 0x4000000018187823 */ /* 0x000fe2000000080d */
[----:B------:R-:W-:Y:S02]  /*0570*/  MOV R22, 0x391fcb8e ;  /* 0x391fcb8e00167802 */ /* 0x000fe40000000f00 */
[----:B------:R-:W-:Y:S01]  /*0580*/  FSETP.GT.AND P3, PT, |R13|, 152, PT ;  /* 0x431800000d00780b */ /* 0x000fe20003f64200 */
[----:B------:R-:W-:Y:S02]  /*0590*/  FFMA R24, R21, 2, R24 ;  /* 0x4000000015187823 */ /* 0x000fe40000000018 */
[----:B------:R-:W2:Y:S01]  /*05a0*/  F2I.NTZ R23, R13 ;  /* 0x0000000d00177305 */ /* 0x000ea20000203100 */
[----:B0-----:R-:W-:Y:S01]  /*05b0*/  FADD R21, R13, -R20 ;  /* 0x800000140d157221 */ /* 0x001fe20000000000 */
[----:B------:R-:W-:-:S03]  /*05c0*/  FSETP.GT.AND P2, PT, R20, RZ, PT ;  /* 0x000000ff1400720b */ /* 0x000fc60003f44000 */
[----:B------:R-:W-:Y:S01]  /*05d0*/  FADD R21, R21, R24 ;  /* 0x0000001815157221 */ /* 0x000fe20000000000 */
[----:B------:R-:W-:Y:S02]  /*05e0*/  SEL R20, RZ, 0x83000000, P2 ;  /* 0x83000000ff147807 */ /* 0x000fe40001000000 */
[----:B------:R-:W-:Y:S01]  /*05f0*/  FSETP.GEU.AND P2, PT, R13, RZ, PT ;  /* 0x000000ff0d00720b */ /* 0x000fe20003f4e000 */
[----:B------:R-:W-:Y:S01]  /*0600*/  FFMA R22, R21, R22, 0.0013391353422775864601 ;  /* 0x3aaf85ed15167423 */ /* 0x000fe20000000016 */
[----:B--2---:R-:W-:Y:S01]  /*0610*/  LEA R23, R23, -R20, 0x17 ;  /* 0x8000001417177211 */ /* 0x004fe200078eb8ff */
[----:B------:R-:W-:Y:S02]  /*0620*/  @!P0 FADD R13, R0, R0 ;  /* 0x00000000000d8221 */ /* 0x000fe40000000000 */
[----:B------:R-:W-:-:S04]  /*0630*/  FFMA R22, R21, R22, 0.0096188392490148544312 ;  /* 0x3c1d985615167423 */ /* 0x000fc80000000016 */
[----:B------:R-:W-:-:S04]  /*0640*/  FFMA R22, R21, R22, 0.055503588169813156128 ;  /* 0x3d6357bb15167423 */ /* 0x000fc80000000016 */
[----:B------:R-:W-:-:S04]  /*0650*/  FFMA R22, R21, R22, 0.24022644758224487305 ;  /* 0x3e75fdec15167423 */ /* 0x000fc80000000016 */
[C---:B------:R-:W-:Y:S01]  /*0660*/  FFMA R24, R21.reuse, R22, 0.69314718246459960938 ;  /* 0x3f31721815187423 */ /* 0x040fe20000000016 */
[----:B------:R-:W-:Y:S02]  /*0670*/  IADD3 R22, PT, PT, R20, 0x7f000000, RZ ;  /* 0x7f00000014167810 */ /* 0x000fe40007ffe0ff */
[----:B------:R-:W-:Y:S01]  /*0680*/  FSEL R20, RZ, +INF , !P2 ;  /* 0x7f800000ff147808 */ /* 0x000fe20005000000 */
[----:B------:R-:W-:-:S04]  /*0690*/  FFMA R21, R21, R24, 1 ;  /* 0x3f80000015157423 */ /* 0x000fc80000000018 */
[----:B------:R-:W-:-:S04]  /*06a0*/  FMUL R22, R22, R21 ;  /* 0x0000001516167220 */ /* 0x000fc80000400000 */
[----:B------:R-:W-:Y:S01]  /*06b0*/  @!P3 FMUL R20, R23, R22 ;  /* 0x000000161714b220 */ /* 0x000fe20000400000 */
[----:B------:R-:W-:-:S07]  /*06c0*/  @!P0 LOP3.LUT R20, R13, 0x7fffffff, RZ, 0xc0, !PT ;  /* 0x7fffffff0d148812 */ /* 0x000fce00078ec0ff */
.L_x_2:
[----:B-1----:R-:W-:Y:S05]  /*06d0*/  BSYNC.RECONVERGENT B1 ;  /* 0x0000000000017941 */ /* 0x002fea0003800200 */
.L_x_1:
[----:B------:R-:W-:Y:S04]  /*06e0*/  BSSY.RECONVERGENT B1, `(.L_x_3) ;  /* 0x0000043000017945 */ /* 0x000fe80003800200 */
[----:B------:R-:W-:Y:S05]  /*06f0*/  @!P1 BRA `(.L_x_4) ;  /* 0x0000000400049947 */ /* 0x000fea0003800000 */
        /* <DEDUP_REMOVED lines=9> */
[C---:B------:R-:W-:Y:S02]  /*0790*/  FSETP.NEU.AND P0, PT, |R2|.reuse, +INF , PT ;  /* 0x7f8000000200780b */ /* 0x040fe40003f0d200 */
[----:B------:R-:W-:Y:S02]  /*07a0*/  LOP3.LUT R22, R13, 0xff800000, RZ, 0xc0, !PT ;  /* 0xff8000000d167812 */ /* 0x000fe400078ec0ff */
[----:B------:R-:W-:-:S02]  /*07b0*/  FSETP.NEU.AND P0, PT, R2, RZ, P0 ;  /* 0x000000ff0200720b */ /* 0x000fc4000070d000 */
[-C--:B------:R-:W-:Y:S02]  /*07c0*/  IADD3 R24, PT, PT, R3, -R22.reuse, RZ ;  /* 0x8000001603187210 */ /* 0x080fe40007ffe0ff */
[----:B------:R-:W-:-:S03]  /*07d0*/  I2FP.F32.S32 R22, R22 ;  /* 0x0000001600167245 */ /* 0x000fc60000201400 */
[C---:B------:R-:W-:Y:S01]  /*07e0*/  FADD R3, R24.reuse, 1 ;  /* 0x3f80000018037421 */ /* 0x040fe20000000000 */
[----:B------:R-:W-:-:S04]  /*07f0*/  FADD R24, R24, -1 ;  /* 0xbf80000018187421 */ /* 0x000fc80000000000 */
[----:B------:R-:W-:Y:S01]  /*0800*/  FADD R26, R24, R24 ;  /* 0x00000018181a7221 */ /* 0x000fe20000000000 */
[----:B------:R-:W0:Y:S01]  /*0810*/  MUFU.RCP R3, R3 ;  /* 0x0000000300037308 */ /* 0x000e220000001000 */
[----:B------:R-:W-:Y:S02]  /*0820*/  @!P0 FADD R2, R2, R2 ;  /* 0x0000000202028221 */ /* 0x000fe40000000000 */
[----:B0-----:R-:W-:Y:S01]  /*0830*/  FMUL R13, R3, R26 ;  /* 0x0000001a030d7220 */ /* 0x001fe20000400000 */
[----:B------:R-:W-:-:S03]  /*0840*/  FFMA R26, R22, 1.1920928955078125e-07, R21 ;  /* 0x34000000161a7823 */ /* 0x000fc60000000015 */
[----:B------:R-:W-:Y:S01]  /*0850*/  FADD R23, R24, -R13 ;  /* 0x8000000d18177221 */ /* 0x000fe20000000000 */
[CC--:B------:R-:W-:Y:S01]  /*0860*/  FMUL R22, R13.reuse, R13.reuse ;  /* 0x0000000d0d167220 */ /* 0x0c0fe20000400000 */
[----:B------:R-:W-:Y:S02]  /*0870*/  FFMA R21, R13, 1.4426950216293334961, R26 ;  /* 0x3fb8aa3b0d157823 */ /* 0x000fe4000000001a */
[----:B------:R-:W-:Y:S02]  /*0880*/  FADD R23, R23, R23 ;  /* 0x0000001717177221 */ /* 0x000fe40000000000 */
[----:B------:R-:W-:Y:S02]  /*0890*/  FADD R26, R26, -R21 ;  /* 0x800000151a1a7221 */ /* 0x000fe40000000000 */
[----:B------:R-:W-:Y:S01]  /*08a0*/  FFMA R24, R24, -R13, R23 ;  /* 0x8000000d18187223 */ /* 0x000fe20000000017 */
[----:B------:R-:W-:Y:S01]  /*08b0*/  FFMA R23, R22, R25, 0.0032181653659790754318 ;  /* 0x3b52e7db16177423 */ /* 0x000fe20000000019 */
[----:B------:R-:W-:-:S02]  /*08c0*/  FFMA R26, R13, 1.4426950216293334961, R26 ;  /* 0x3fb8aa3b0d1a7823 */ /* 0x000fc4000000001a */
[----:B------:R-:W-:Y:S01]  /*08d0*/  FMUL R3, R3, R24 ;  /* 0x0000001803037220 */ /* 0x000fe20000400000 */
[----:B------:R-:W-:-:S03]  /*08e0*/  FFMA R23, R22, R23, 0.018033718690276145935 ;  /* 0x3c93bb7316177423 */ /* 0x000fc60000000017 */
[----:B------:R-:W-:Y:S01]  /*08f0*/  FFMA R26, R3, 1.4426950216293334961, R26 ;  /* 0x3fb8aa3b031a7823 */ /* 0x000fe2000000001a */
[----:B------:R-:W-:-:S03]  /*0900*/  FFMA R23, R22, R23, 0.12022458761930465698 ;  /* 0x3df6384f16177423 */ /* 0x000fc60000000017 */
[----:B------:R-:W-:Y:S01]  /*0910*/  FFMA R26, R13, 1.9251366722983220825e-08, R26 ;  /* 0x32a55e340d1a7823 */ /* 0x000fe2000000001a */
[----:B------:R-:W-:-:S04]  /*0920*/  FMUL R22, R22, R23 ;  /* 0x0000001716167220 */ /* 0x000fc80000400000 */
[----:B------:R-:W-:-:S04]  /*0930*/  FMUL R24, R22, 3 ;  /* 0x4040000016187820 */ /* 0x000fc80000400000 */
        /* <DEDUP_REMOVED lines=10> */
[----:B------:R-:W-:Y:S01]  /*09e0*/  FFMA R26, R21, 2, R26 ;  /* 0x40000000151a7823 */ /* 0x000fe2000000001a */
[----:B0-----:R-:W-:Y:S01]  /*09f0*/  FADD R13, R3, -R22 ;  /* 0x80000016030d7221 */ /* 0x001fe20000000000 */
[----:B------:R-:W-:-:S03]  /*0a00*/  FSETP.GT.AND P1, PT, R22, RZ, PT ;  /* 0x000000ff1600720b */ /* 0x000fc60003f24000 */
[----:B------:R-:W-:Y:S01]  /*0a10*/  FADD R13, R13, R26 ;  /* 0x0000001a0d0d7221 */ /* 0x000fe20000000000 */
[----:B------:R-:W-:Y:S02]  /*0a20*/  SEL R21, RZ, 0x83000000, P1 ;  /* 0x83000000ff157807 */ /* 0x000fe40000800000 */
[----:B------:R-:W-:Y:S01]  /*0a30*/  FSETP.GEU.AND P1, PT, R3, RZ, PT ;  /* 0x000000ff0300720b */ /* 0x000fe20003f2e000 */
[----:B------:R-:W-:Y:S01]  /*0a40*/  FFMA R24, R13, R24, 0.0013391353422775864601 ;  /* 0x3aaf85ed0d187423 */ /* 0x000fe20000000018 */
[----:B------:R-:W-:-:S03]  /*0a50*/  IADD3 R22, PT, PT, R21, 0x7f000000, RZ ;  /* 0x7f00000015167810 */ /* 0x000fc60007ffe0ff */
[C---:B------:R-:W-:Y:S02]  /*0a60*/  FFMA R26, R13.reuse, R24, 0.0096188392490148544312 ;  /* 0x3c1d98560d1a7423 */ /* 0x040fe40000000018 */
[----:B------:R0:W1:Y:S02]  /*0a70*/  F2I.NTZ R24, R3 ;  /* 0x0000000300187305 */ /* 0x0000640000203100 */
[----:B------:R-:W-:-:S04]  /*0a80*/  FFMA R26, R13, R26, 0.055503588169813156128 ;  /* 0x3d6357bb0d1a7423 */ /* 0x000fc8000000001a */
[----:B------:R-:W-:Y:S01]  /*0a90*/  FFMA R26, R13, R26, 0.24022644758224487305 ;  /* 0x3e75fdec0d1a7423 */ /* 0x000fe2000000001a */
[----:B0-----:R-:W-:-:S03]  /*0aa0*/  FSEL R3, RZ, +INF , !P1 ;  /* 0x7f800000ff037808 */ /* 0x001fc60004800000 */
[----:B------:R-:W-:-:S04]  /*0ab0*/  FFMA R26, R13, R26, 0.69314718246459960938 ;  /* 0x3f3172180d1a7423 */ /* 0x000fc8000000001a */
[----:B------:R-:W-:Y:S01]  /*0ac0*/  FFMA R13, R13, R26, 1 ;  /* 0x3f8000000d0d7423 */ /* 0x000fe2000000001a */
[----:B-1----:R-:W-:-:S03]  /*0ad0*/  LEA R24, R24, -R21, 0x17 ;  /* 0x8000001518187211 */ /* 0x002fc600078eb8ff */
[----:B------:R-:W-:-:S04]  /*0ae0*/  FMUL R13, R22, R13 ;  /* 0x0000000d160d7220 */ /* 0x000fc80000400000 */
[----:B------:R-:W-:Y:S01]  /*0af0*/  @!P2 FMUL R3, R24, R13 ;  /* 0x0000000d1803a220 */ /* 0x000fe20000400000 */
[----:B------:R-:W-:-:S07]  /*0b00*/  @!P0 LOP3.LUT R3, R2, 0x7fffffff, RZ, 0xc0, !PT ;  /* 0x7fffffff02038812 */ /* 0x000fce00078ec0ff */
.L_x_4:
[----:B------:R-:W-:Y:S05]  /*0b10*/  BSYNC.RECONVERGENT B1 ;  /* 0x0000000000017941 */ /* 0x000fea0003800200 */
.L_x_3:
[----:B------:R-:W-:Y:S01]  /*0b20*/  FADD R2, R3, R20 ;  /* 0x0000001403027221 */ /* 0x000fe20000000000 */
[----:B------:R-:W-:Y:S03]  /*0b30*/  BSSY.RECONVERGENT B1, `(.L_x_5) ;  /* 0x0000048000017945 */ /* 0x000fe60003800200 */
[C---:B------:R-:W-:Y:S01]  /*0b40*/  FMUL R13, |R2|.reuse, 16777216 ;  /* 0x4b800000020d7820 */ /* 0x040fe20000400200 */
[C---:B------:R-:W-:Y:S02]  /*0b50*/  FSETP.GEU.AND P0, PT, |R2|.reuse, 1.175494350822287508e-38, PT ;  /* 0x008000000200780b */ /* 0x040fe40003f0e200 */
[----:B------:R-:W-:Y:S02]  /*0b60*/  FSETP.NEU.AND P2, PT, R2, 1, PT ;  /* 0x3f8000000200780b */ /* 0x000fe40003f4d000 */
[----:B------:R-:W-:-:S04]  /*0b70*/  FSEL R13, R13, |R2|, !P0 ;  /* 0x400000020d0d7208 */ /* 0x000fc80004000000 */
[----:B------:R-:W-:-:S04]  /*0b80*/  IADD3 R21, PT, PT, R13, -0x3f3504f3, RZ ;  /* 0xc0cafb0d0d157810 */ /* 0x000fc80007ffe0ff */
[----:B------:R-:W-:-:S04]  /*0b90*/  LOP3.LUT R22, R21, 0xff800000, RZ, 0xc0, !PT ;  /* 0xff80000015167812 */ /* 0x000fc800078ec0ff */
[-C--:B------:R-:W-:Y:S02]  /*0ba0*/  IADD3 R21, PT, PT, R13, -R22.reuse, RZ ;  /* 0x800000160d157210 */ /* 0x080fe40007ffe0ff */
[----:B------:R-:W-:Y:S02]  /*0bb0*/  I2FP.F32.S32 R23, R22 ;  /* 0x0000001600177245 */ /* 0x000fe40000201400 */
[----:B------:R-:W-:Y:S01]  /*0bc0*/  FSEL R22, RZ, -24, P0 ;  /* 0xc1c00000ff167808 */ /* 0x000fe20000000000 */
[C---:B------:R-:W-:Y:S01]  /*0bd0*/  FADD R13, R21.reuse, 1 ;  /* 0x3f800000150d7421 */ /* 0x040fe20000000000 */
[----:B------:R-:W-:-:S03]  /*0be0*/  FADD R24, R21, -1 ;  /* 0xbf80000015187421 */ /* 0x000fc60000000000 */
[----:B------:R-:W-:Y:S01]  /*0bf0*/  FFMA R22, R23, 1.1920928955078125e-07, R22 ;  /* 0x3400000017167823 */ /* 0x000fe20000000016 */
[----:B------:R-:W-:Y:S01]  /*0c00*/  FADD R26, R24, R24 ;  /* 0x00000018181a7221 */ /* 0x000fe20000000000 */
[----:B------:R-:W0:Y:S03]  /*0c10*/  MUFU.RCP R13, R13 ;  /* 0x0000000d000d7308 */ /* 0x000e260000001000 */
[----:B0-----:R-:W-:Y:S01]  /*0c20*/  FMUL R21, R13, R26 ;  /* 0x0000001a0d157220 */ /* 0x001fe20000400000 */
[----:B------:R-:W-:-:S03]  /*0c30*/  HFMA2 R26, -RZ, RZ, 0.771484375, 0.21533203125 ;  /* 0x3a2c32e4ff1a7431 */ /* 0x000fc600000001ff */
[----:B------:R-:W-:Y:S01]  /*0c40*/  FADD R25, R24, -R21 ;  /* 0x8000001518197221 */ /* 0x000fe20000000000 */
[----:B------:R-:W-:-:S03]  /*0c50*/  FMUL R23, R21, R21 ;  /* 0x0000001515177220 */ /* 0x000fc60000400000 */
[----:B------:R-:W-:Y:S01]  /*0c60*/  FADD R25, R25, R25 ;  /* 0x0000001919197221 */ /* 0x000fe20000000000 */
[----:B------:R-:W-:-:S03]  /*0c70*/  FFMA R26, R23, R26, 0.0032181653659790754318 ;  /* 0x3b52e7db171a7423 */ /* 0x000fc6000000001a */
[----:B------:R-:W-:Y:S01]  /*0c80*/  FFMA R24, R24, -R21, R25 ;  /* 0x8000001518187223 */ /* 0x000fe20000000019 */
[----:B------:R-:W-:-:S03]  /*0c90*/  FFMA R26, R23, R26, 0.018033718690276145935 ;  /* 0x3c93bb73171a7423 */ /* 0x000fc6000000001a */
[----:B------:R-:W-:Y:S01]  /*0ca0*/  FMUL R24, R13, R24 ;  /* 0x000000180d187220 */ /* 0x000fe20000400000 */
[----:B------:R-:W-:Y:S01]  /*0cb0*/  FFMA R13, R21, 1.4426950216293334961, R22 ;  /* 0x3fb8aa3b150d7823 */ /* 0x000fe20000000016 */
[----:B------:R-:W-:-:S03]  /*0cc0*/  FFMA R26, R23, R26, 0.12022458761930465698 ;  /* 0x3df6384f171a7423 */ /* 0x000fc6000000001a */
[----:B------:R-:W-:Y:S01]  /*0cd0*/  FADD R22, R22, -R13 ;  /* 0x8000000d16167221 */ /* 0x000fe20000000000 */
[----:B------:R-:W-:-:S03]  /*0ce0*/  FMUL R26, R23, R26 ;  /* 0x0000001a171a7220 */ /* 0x000fc60000400000 */
[----:B------:R-:W-:-:S04]  /*0cf0*/  FFMA R25, R21, 1.4426950216293334961, R22 ;  /* 0x3fb8aa3b15197823 */ /* 0x000fc80000000016 */
[----:B------:R-:W-:-:S04]  /*0d00*/  FFMA R22, R24, 1.4426950216293334961, R25 ;  /* 0x3fb8aa3b18167823 */ /* 0x000fc80000000019 */
[----:B------:R-:W-:Y:S01]  /*0d10*/  FFMA R23, R21, 1.9251366722983220825e-08, R22 ;  /* 0x32a55e3415177823 */ /* 0x000fe20000000016 */
        /* <DEDUP_REMOVED lines=8> */
[----:B------:R-:W-:Y:S01]  /*0da0*/  FADD R24, R24, -R21 ;  /* 0x8000001518187221 */ /* 0x000fe20000000000 */
[----:B------:R-:W-:Y:S02]  /*0db0*/  MOV R26, 0x391fcb8e ;  /* 0x391fcb8e001a7802 */ /* 0x000fe40000000f00 */
[----:B------:R-:W-:Y:S01]  /*0dc0*/  FSETP.GEU.AND P1, PT, R21, RZ, PT ;  /* 0x000000ff1500720b */ /* 0x000fe20003f2e000 */
[----:B------:R-:W-:Y:S02]  /*0dd0*/  FADD R13, R13, R24 ;  /* 0x000000180d0d7221 */ /* 0x000fe40000000000 */
[----:B------:R-:W1:Y:S01]  /*0de0*/  F2I.NTZ R23, R21 ;  /* 0x0000001500177305 */ /* 0x000e620000203100 */
[----:B0-----:R-:W-:Y:S01]  /*0df0*/  FADD R24, R21, -R22 ;  /* 0x8000001615187221 */ /* 0x001fe20000000000 */
[----:B------:R-:W-:-:S03]  /*0e00*/  FSETP.GT.AND P0, PT, R22, RZ, PT ;  /* 0x000000ff1600720b */ /* 0x000fc60003f04000 */
[----:B------:R-:W-:Y:S01]  /*0e10*/  FADD R13, R13, R24 ;  /* 0x000000180d0d7221 */ /* 0x000fe20000000000 */
[----:B------:R-:W-:Y:S02]  /*0e20*/  SEL R22, RZ, 0x83000000, P0 ;  /* 0x83000000ff167807 */ /* 0x000fe40000000000 */
[----:B------:R-:W-:Y:S01]  /*0e30*/  FSETP.GT.AND P0, PT, |R21|, 152, PT ;  /* 0x431800001500780b */ /* 0x000fe20003f04200 */
[----:B------:R-:W-:-:S04]  /*0e40*/  FFMA R24, R13, R26, 0.0013391353422775864601 ;  /* 0x3aaf85ed0d187423 */ /* 0x000fc8000000001a */
[----:B------:R-:W-:-:S04]  /*0e50*/  FFMA R24, R13, R24, 0.0096188392490148544312 ;  /* 0x3c1d98560d187423 */ /* 0x000fc80000000018 */
[----:B------:R-:W-:-:S04]  /*0e60*/  FFMA R24, R13, R24, 0.055503588169813156128 ;  /* 0x3d6357bb0d187423 */ /* 0x000fc80000000018 */
[----:B------:R-:W-:-:S04]  /*0e70*/  FFMA R24, R13, R24, 0.24022644758224487305 ;  /* 0x3e75fdec0d187423 */ /* 0x000fc80000000018 */
[----:B------:R-:W-:-:S04]  /*0e80*/  FFMA R24, R13, R24, 0.69314718246459960938 ;  /* 0x3f3172180d187423 */ /* 0x000fc80000000018 */
[----:B------:R-:W-:Y:S01]  /*0e90*/  FFMA R24, R13, R24, 1 ;  /* 0x3f8000000d187423 */ /* 0x000fe20000000018 */
[----:B------:R-:W-:Y:S02]  /*0ea0*/  IADD3 R13, PT, PT, R22, 0x7f000000, RZ ;  /* 0x7f000000160d7810 */ /* 0x000fe40007ffe0ff */
[----:B-1----:R-:W-:-:S03]  /*0eb0*/  LEA R22, R23, -R22, 0x17 ;  /* 0x8000001617167211 */ /* 0x002fc600078eb8ff */
[----:B------:R-:W-:-:S04]  /*0ec0*/  FMUL R13, R24, R13 ;  /* 0x0000000d180d7220 */ /* 0x000fc80000400000 */
[----:B------:R-:W-:Y:S01]  /*0ed0*/  FMUL R22, R13, R22 ;  /* 0x000000160d167220 */ /* 0x000fe20000400000 */
[----:B------:R-:W-:Y:S01]  /*0ee0*/  HFMA2 R13, -RZ, RZ, 1.875, 0 ;  /* 0x3f800000ff0d7431 */ /* 0x000fe200000001ff */
[----:B------:R-:W-:Y:S01]  /*0ef0*/  @P0 FSEL R22, RZ, +INF , !P1 ;  /* 0x7f800000ff160808 */ /* 0x000fe20004800000 */
[----:B------:R-:W-:Y:S06]  /*0f00*/  @!P2 BRA `(.L_x_6) ;  /* 0x000000000028a947 */ /* 0x000fec0003800000 */
[----:B------:R-:W-:-:S13]  /*0f10*/  FSETP.NAN.AND P0, PT, |R2|, |R2|, PT ;  /* 0x400000020200720b */ /* 0x000fda0003f08200 */
[----:B------:R-:W-:Y:S01]  /*0f20*/  @P0 FADD R13, R2, 1 ;  /* 0x3f800000020d0421 */ /* 0x000fe20000000000 */
[----:B------:R-:W-:Y:S06]  /*0f30*/  @P0 BRA `(.L_x_6) ;  /* 0x00000000001c0947 */ /* 0x000fec0003800000 */
[----:B------:R-:W-:-:S04]  /*0f40*/  FSETP.NEU.AND P0, PT, |R2|, +INF , PT ;  /* 0x7f8000000200780b */ /* 0x000fc80003f0d200 */
[----:B------:R-:W-:-:S13]  /*0f50*/  FSETP.NEU.AND P0, PT, R2, RZ, P0 ;  /* 0x000000ff0200720b */ /* 0x000fda000070d000 */
[----:B------:R-:W-:Y:S01]  /*0f60*/  @!P0 FADD R13, R2, R2 ;  /* 0x00000002020d8221 */ /* 0x000fe20000000000 */
[----:B------:R-:W-:Y:S06]  /*0f70*/  @!P0 BRA `(.L_x_6) ;  /* 0x00000000000c8947 */ /* 0x000fec0003800000 */
[----:B------:R-:W-:Y:S02]  /*0f80*/  FSETP.GEU.AND P0, PT, R20, -R3, PT ;  /* 0x800000031400720b */ /* 0x000fe40003f0e000 */
[----:B------:R-:W-:-:S11]  /*0f90*/  MOV R13, R22 ;  /* 0x00000016000d7202 */ /* 0x000fd60000000f00 */
[----:B------:R-:W-:-:S07]  /*0fa0*/  @!P0 FADD R13, -R22, -RZ ;  /* 0x800000ff160d8221 */ /* 0x000fce0000000100 */
.L_x_6:
[----:B------:R-:W-:Y:S05]  /*0fb0*/  BSYNC.RECONVERGENT B1 ;  /* 0x0000000000017941 */ /* 0x000fea0003800200 */
.L_x_5:
[----:B------:R-:W0:Y:S01]  /*0fc0*/  MUFU.RCP R2, R13 ;  /* 0x0000000d00027308 */ /* 0x000e220000001000 */
[----:B------:R-:W-:Y:S01]  /*0fd0*/  FMUL R0, R0, -39.5 ;  /* 0xc21e000000007820 */ /* 0x000fe20000400000 */
[----:B------:R-:W-:Y:S06]  /*0fe0*/  BSSY.RECONVERGENT B1, `(.L_x_7) ;  /* 0x000000c000017945 */ /* 0x000fec0003800200 */
[----:B------:R-:W1:Y:S01]  /*0ff0*/  FCHK P0, R0, R13 ;  /* 0x0000000d00007302 */ /* 0x000e620000000000 */
[----:B0-----:R-:W-:-:S04]  /*1000*/  FFMA R3, R2, -R13, 1 ;  /* 0x3f80000002037423 */ /* 0x001fc8000000080d */
[----:B------:R-:W-:-:S04]  /*1010*/  FFMA R3, R2, R3, R2 ;  /* 0x0000000302037223 */ /* 0x000fc80000000002 */
[----:B------:R-:W-:-:S04]  /*1020*/  FFMA R2, R0, R3, RZ ;  /* 0x0000000300027223 */ /* 0x000fc800000000ff */
[----:B------:R-:W-:-:S04]  /*1030*/  FFMA R20, R2, -R13, R0 ;  /* 0x8000000d02147223 */ /* 0x000fc80000000000 */
[----:B------:R-:W-:Y:S01]  /*1040*/  FFMA R3, R3, R20, R2 ;  /* 0x0000001403037223 */ /* 0x000fe20000000002 */
[----:B-1----:R-:W-:Y:S06]  /*1050*/  @!P0 BRA `(.L_x_8) ;  /* 0x0000000000108947 */ /* 0x002fec0003800000 */
[----:B------:R-:W-:Y:S02]  /*1060*/  MOV R3, R13 ;  /* 0x0000000d00037202 */ /* 0x000fe40000000f00 */
[----:B------:R-:W-:-:S07]  /*1070*/  MOV R20, 0x1090 ;  /* 0x0000109000147802 */ /* 0x000fce0000000f00 */
[----:B---3-5:R-:W-:Y:S05]  /*1080*/  CALL.REL.NOINC `($__internal_0_$__cuda_sm3x_div_rn_noftz_f32_slowpath) ;  /* 0x0000001000107944 */ /* 0x028fea0003c00000 */
[----:B------:R-:W-:-:S07]  /*1090*/  MOV R3, R0 ;  /* 0x0000000000037202 */ /* 0x000fce0000000f00 */
.L_x_8:
[----:B------:R-:W-:Y:S05]  /*10a0*/  BSYNC.RECONVERGENT B1 ;  /* 0x0000000000017941 */ /* 0x000fea0003800200 */
.L_x_7:
[----:B------:R-:W-:Y:S01]  /*10b0*/  IADD3 R19, PT, PT, R19, UR18, RZ ;  /* 0x0000001213137c10 */ /* 0x000fe2000fffe0ff */
[----:B-----5:R-:W-:-:S04]  /*10c0*/  FFMA R23, R3, UR19, R12 ;  /* 0x0000001303177c23 */ /* 0x020fc8000800000c */
[----:B---3--:R-:W-:-:S05]  /*10d0*/  IMAD.WIDE R12, R19, 0x4, R6 ;  /* 0x00000004130c7825 */ /* 0x008fca00078e0206 */
[----:B------:R0:W-:Y:S04]  /*10e0*/  STG.E desc[UR6][R12.64], R23 ;  /* 0x000000170c007986 */ /* 0x0001e8000c101906 */
[----:B------:R-:W2:Y:S01]  /*10f0*/  LDG.E R0, desc[UR6][R10.64+-0x4] ;  /* 0xfffffc060a007981 */ /* 0x000ea2000c1e1900 */
[----:B------:R-:W-:-:S03]  /*1100*/  IADD3 R20, P0, PT, R18, UR10, RZ ;  /* 0x0000000a12147c10 */ /* 0x000fc6000ff1e0ff */
[----:B------:R-:W3:Y:S01]  /*1110*/  LDG.E R2, desc[UR6][R8.64+-0x4] ;  /* 0xfffffc0608027981 */ /* 0x000ee2000c1e1900 */
[----:B------:R-:W-:-:S05]  /*1120*/  IADD3.X R21, PT, PT, R17, UR11, RZ, P0, !PT ;  /* 0x0000000b11157c10 */ /* 0x000fca00087fe4ff */
[----:B------:R0:W5:Y:S01]  /*1130*/  LDG.E R17, desc[UR6][R20.64+-0x4] ;  /* 0xfffffc0614117981 */ /* 0x000162000c1e1900 */
[----:B------:R-:W-:Y:S01]  /*1140*/  BSSY.RECONVERGENT B1, `(.L_x_9) ;  /* 0x0000047000017945 */ /* 0x000fe20003800200 */
[----:B------:R-:W-:Y:S01]  /*1150*/  HFMA2 R3, -RZ, RZ, 1.875, 0 ;  /* 0x3f800000ff037431 */ /* 0x000fe200000001ff */
[----:B------:R-:W-:Y:S02]  /*1160*/  MOV R18, 0x3f800000 ;  /* 0x3f80000000127802 */ /* 0x000fe40000000f00 */
[----:B--2---:R-:W-:Y:S02]  /*1170*/  FSETP.NEU.AND P0, PT, R0, 1, PT ;  /* 0x3f8000000000780b */ /* 0x004fe40003f0d000 */
[----:B---3--:R-:W-:-:S11]  /*1180*/  FSETP.NEU.AND P1, PT, R2, 1, PT ;  /* 0x3f8000000200780b */ /* 0x008fd60003f2d000 */
[----:B0-----:R-:W-:Y:S05]  /*1190*/  @!P0 BRA `(.L_x_10) ;  /* 0x0000000400048947 */ /* 0x001fea0003800000 */
[----:B------:R-:W-:-:S13]  /*11a0*/  FSETP.NAN.AND P0, PT, |R0|, |R0|, PT ;  /* 0x400000000000720b */ /* 0x000fda0003f08200 */
[----:B------:R-:W-:Y:S01]  /*11b0*/  @P0 FADD R18, R0, 2 ;  /* 0x4000000000120421 */ /* 0x000fe20000000000 */
[----:B------:R-:W-:Y:S06]  /*11c0*/  @P0 BRA `(.L_x_10) ;  /* 0x0000000000f80947 */ /* 0x000fec0003800000 */
[C---:B------:R-:W-:Y:S01]  /*11d0*/  FMUL R21, |R0|.reuse, 16777216 ;  /* 0x4b80000000157820 */ /* 0x040fe20000400200 */
[----:B------:R-:W-:Y:S01]  /*11e0*/  FSETP.GEU.AND P0, PT, |R0|, 1.175494350822287508e-38, PT ;  /* 0x008000000000780b */ /* 0x000fe20003f0e200 */
[----:B------:R-:W-:-:S03]  /*11f0*/  HFMA2 R27, -RZ, RZ, 0.771484375, 0.21533203125 ;  /* 0x3a2c32e4ff1b7431 */ /* 0x000fc600000001ff */
[----:B------:R-:W-:-:S04]  /*1200*/  FSEL R21, R21, |R0|, !P0 ;  /* 0x4000000015157208 */ /* 0x000fc80004000000 */
[----:B------:R-:W-:-:S04]  /*1210*/  IADD3 R18, PT, PT, R21, -0x3f3504f3, RZ ;  /* 0xc0cafb0d15127810 */ /* 0x000fc80007ffe0ff */
[----:B------:R-:W-:-:S04]  /*1220*/  LOP3.LUT R22, R18, 0xff800000, RZ, 0xc0, !PT ;  /* 0xff80000012167812 */ /* 0x000fc800078ec0ff */
[-C--:B------:R-:W-:Y:S02]  /*1230*/  IADD3 R21, PT, PT, R21, -R22.reuse, RZ ;  /* 0x8000001615157210 */ /* 0x080fe40007ffe0ff */
[----:B------:R-:W-:-:S03]  /*1240*/  I2FP.F32.S32 R22, R22 ;  /* 0x0000001600167245 */ /* 0x000fc60000201400 */
[C---:B------:R-:W-:Y:S01]  /*1250*/  FADD R18, R21.reuse, 1 ;  /* 0x3f80000015127421 */ /* 0x040fe20000000000 */
[----:B------:R-:W-:-:S04]  /*1260*/  FADD R21, R21, -1 ;  /* 0xbf80000015157421 */ /* 0x000fc80000000000 */
[C---:B------:R-:W-:Y:S01]  /*1270*/  FADD R23, R21.reuse, R21 ;  /* 0x0000001515177221 */ /* 0x040fe20000000000 */
[----:B------:R-:W0:Y:S03]  /*1280*/  MUFU.RCP R18, R18 ;  /* 0x0000001200127308 */ /* 0x000e260000001000 */
[----:B0-----:R-:W-:Y:S01]  /*1290*/  FMUL R20, R18, R23 ;  /* 0x0000001712147220 */ /* 0x001fe20000400000 */
[----:B------:R-:W-:Y:S02]  /*12a0*/  FSEL R23, RZ, -24, P0 ;  /* 0xc1c00000ff177808 */ /* 0x000fe40000000000 */
[----:B------:R-:W-:Y:S01]  /*12b0*/  FSETP.NEU.AND P0, PT, |R0|, +INF , PT ;  /* 0x7f8000000000780b */ /* 0x000fe20003f0d200 */
[----:B------:R-:W-:Y:S02]  /*12c0*/  FADD R24, R21, -R20 ;  /* 0x8000001415187221 */ /* 0x000fe40000000000 */
[----:B------:R-:W-:Y:S01]  /*12d0*/  FFMA R23, R22, 1.1920928955078125e-07, R23 ;  /* 0x3400000016177823 */ /* 0x000fe20000000017 */
[----:B------:R-:W-:Y:S01]  /*12e0*/  FMUL R22, R20, R20 ;  /* 0x0000001414167220 */ /* 0x000fe20000400000 */
[----:B------:R-:W-:Y:S01]  /*12f0*/  FADD R24, R24, R24 ;  /* 0x0000001818187221 */ /* 0x000fe20000000000 */
[----:B------:R-:W-:-:S02]  /*1300*/  FSETP.NEU.AND P0, PT, R0, RZ, P0 ;  /* 0x000000ff0000720b */ /* 0x000fc4000070d000 */
[----:B------:R-:W-:Y:S01]  /*1310*/  FFMA R27, R22, R27, 0.0032181653659790754318 ;  /* 0x3b52e7db161b7423 */ /* 0x000fe2000000001b */
[----:B------:R-:W-:Y:S01]  /*1320*/  FFMA R25, R21, -R20, R24 ;  /* 0x8000001415197223 */ /* 0x000fe20000000018 */
[----:B------:R-:W-:Y:S02]  /*1330*/  FFMA R21, R20, 1.4426950216293334961, R23 ;  /* 0x3fb8aa3b14157823 */ /* 0x000fe40000000017 */
[----:B------:R-:W-:Y:S01]  /*1340*/  FFMA R27, R22, R27, 0.018033718690276145935 ;  /* 0x3c93bb73161b7423 */ /* 0x000fe2000000001b */
[----:B------:R-:W-:Y:S01]  /*1350*/  FMUL R18, R18, R25 ;  /* 0x0000001912127220 */ /* 0x000fe20000400000 */
[----:B------:R-:W-:Y:S02]  /*1360*/  FADD R23, R23, -R21 ;  /* 0x8000001517177221 */ /* 0x000fe40000000000 */
[----:B------:R-:W-:Y:S02]  /*1370*/  FFMA R27, R22, R27, 0.12022458761930465698 ;  /* 0x3df6384f161b7423 */ /* 0x000fe4000000001b */
[----:B------:R-:W-:-:S02]  /*1380*/  FFMA R23, R20, 1.4426950216293334961, R23 ;  /* 0x3fb8aa3b14177823 */ /* 0x000fc40000000017 */
[----:B------:R-:W-:Y:S02]  /*1390*/  FMUL R27, R22, R27 ;  /* 0x0000001b161b7220 */ /* 0x000fe40000400000 */
        /* <DEDUP_REMOVED lines=14> */
[----:B------:R-:W1:Y:S01]  /*1480*/  F2I.NTZ R22, R18 ;  /* 0x0000001200167305 */ /* 0x000e620000203100 */
[----:B0-----:R-:W-:Y:S01]  /*1490*/  FADD R20, R18, -R23 ;  /* 0x8000001712147221 */ /* 0x001fe20000000000 */
[----:B------:R-:W-:-:S03]  /*14a0*/  FSETP.GT.AND P2, PT, R23, RZ, PT ;  /* 0x000000ff1700720b */ /* 0x000fc60003f44000 */
[----:B------:R-:W-:-:S04]  /*14b0*/  FADD R20, R20, R25 ;  /* 0x0000001914147221 */ /* 0x000fc80000000000 */
[----:B------:R-:W-:-:S04]  /*14c0*/  FFMA R21, R20, R21, 0.0013391353422775864601 ;  /* 0x3aaf85ed14157423 */ /* 0x000fc80000000015 */
[----:B------:R-:W-:-:S04]  /*14d0*/  FFMA R21, R20, R21, 0.0096188392490148544312 ;  /* 0x3c1d985614157423 */ /* 0x000fc80000000015 */
[----:B------:R-:W-:-:S04]  /*14e0*/  FFMA R21, R20, R21, 0.055503588169813156128 ;  /* 0x3d6357bb14157423 */ /* 0x000fc80000000015 */
[----:B------:R-:W-:Y:S01]  /*14f0*/  FFMA R23, R20, R21, 0.24022644758224487305 ;  /* 0x3e75fdec14177423 */ /* 0x000fe20000000015 */
[----:B------:R-:W-:Y:S02]  /*1500*/  SEL R21, RZ, 0x83000000, P2 ;  /* 0x83000000ff157807 */ /* 0x000fe40001000000 */
[----:B------:R-:W-:Y:S01]  /*1510*/  FSETP.GEU.AND P2, PT, R18, RZ, PT ;  /* 0x000000ff1200720b */ /* 0x000fe20003f4e000 */
[----:B------:R-:W-:Y:S01]  /*1520*/  FFMA R25, R20, R23, 0.69314718246459960938 ;  /* 0x3f31721814197423 */ /* 0x000fe20000000017 */
[----:B------:R-:W-:Y:S02]  /*1530*/  IADD3 R23, PT, PT, R21, 0x7f000000, RZ ;  /* 0x7f00000015177810 */ /* 0x000fe40007ffe0ff */
[----:B-1----:R-:W-:Y:S01]  /*1540*/  LEA R22, R22, -R21, 0x17 ;  /* 0x8000001516167211 */ /* 0x002fe200078eb8ff */
[----:B------:R-:W-:Y:S01]  /*1550*/  FFMA R20, R20, R25, 1 ;  /* 0x3f80000014147423 */ /* 0x000fe20000000019 */
[----:B------:R-:W-:-:S03]  /*1560*/  FSEL R18, RZ, +INF , !P2 ;  /* 0x7f800000ff127808 */ /* 0x000fc60005000000 */
[----:B------:R-:W-:Y:S01]  /*1570*/  FMUL R23, R23, R20 ;  /* 0x0000001417177220 */ /* 0x000fe20000400000 */
[----:B------:R-:W-:-:S03]  /*1580*/  @!P0 FADD R20, R0, R0 ;  /* 0x0000000000148221 */ /* 0x000fc60000000000 */
[----:B------:R-:W-:Y:S02]  /*1590*/  @!P3 FMUL R18, R22, R23 ;  /* 0x000000171612b220 */ /* 0x000fe40000400000 */
[----:B------:R-:W-:-:S07]  /*15a0*/  @!P0 LOP3.LUT R18, R20, 0x7fffffff, RZ, 0xc0, !PT ;  /* 0x7fffffff14128812 */ /* 0x000fce00078ec0ff */
.L_x_10:
[----:B------:R-:W-:Y:S05]  /*15b0*/  BSYNC.RECONVERGENT B1 ;  /* 0x0000000000017941 */ /* 0x000fea0003800200 */
.L_x_9:
        /* <DEDUP_REMOVED lines=20> */
[----:B------:R-:W0:Y:S01]  /*1700*/  MUFU.RCP R3, R3 ;  /* 0x0000000300037308 */ /* 0x000e220000001000 */
[----:B------:R-:W-:Y:S02]  /*1710*/  @!P0 FADD R2, R2, R2 ;  /* 0x0000000202028221 */ /* 0x000fe40000000000 */
        /* <DEDUP_REMOVED lines=30> */
[----:B------:R-:W-:Y:S01]  /*1900*/  FADD R21, R21, R24 ;  /* 0x0000001815157221 */ /* 0x000fe20000000000 */
[----:B------:R-:W-:Y:S02]  /*1910*/  SEL R20, RZ, 0x83000000, P1 ;  /* 0x83000000ff147807 */ /* 0x000fe40000800000 */
[----:B------:R-:W-:Y:S01]  /*1920*/  FSETP.GEU.AND P1, PT, R3, RZ, PT ;  /* 0x000000ff0300720b */ /* 0x000fe20003f2e000 */
[----:B------:R-:W-:Y:S01]  /*1930*/  FFMA R22, R21, R22, 0.0013391353422775864601 ;  /* 0x3aaf85ed15167423 */ /* 0x000fe20000000016 */
[----:B-1----:R-:W-:Y:S02]  /*1940*/  LEA R23, R23, -R20, 0x17 ;  /* 0x8000001417177211 */ /* 0x002fe400078eb8ff */
[----:B------:R-:W-:Y:S01]  /*1950*/  FSEL R3, RZ, +INF , !P1 ;  /* 0x7f800000ff037808 */ /* 0x000fe20004800000 */
[----:B------:R-:W-:-:S04]  /*1960*/  FFMA R22, R21, R22, 0.0096188392490148544312 ;  /* 0x3c1d985615167423 */ /* 0x000fc80000000016 */
[----:B------:R-:W-:-:S04]  /*1970*/  FFMA R22, R21, R22, 0.055503588169813156128 ;  /* 0x3d6357bb15167423 */ /* 0x000fc80000000016 */
[----:B------:R-:W-:-:S04]  /*1980*/  FFMA R22, R21, R22, 0.24022644758224487305 ;  /* 0x3e75fdec15167423 */ /* 0x000fc80000000016 */
[----:B------:R-:W-:Y:S01]  /*1990*/  FFMA R24, R21, R22, 0.69314718246459960938 ;  /* 0x3f31721815187423 */ /* 0x000fe20000000016 */
[----:B------:R-:W-:-:S03]  /*19a0*/  IADD3 R22, PT, PT, R20, 0x7f000000, RZ ;  /* 0x7f00000014167810 */ /* 0x000fc60007ffe0ff */
[----:B------:R-:W-:-:S04]  /*19b0*/  FFMA R21, R21, R24, 1 ;  /* 0x3f80000015157423 */ /* 0x000fc80000000018 */
[----:B------:R-:W-:-:S04]  /*19c0*/  FMUL R22, R22, R21 ;  /* 0x0000001516167220 */ /* 0x000fc80000400000 */
[----:B------:R-:W-:Y:S01]  /*19d0*/  @!P2 FMUL R3, R23, R22 ;  /* 0x000000161703a220 */ /* 0x000fe20000400000 */
[----:B------:R-:W-:-:S07]  /*19e0*/  @!P0 LOP3.LUT R3, R2, 0x7fffffff, RZ, 0xc0, !PT ;  /* 0x7fffffff02038812 */ /* 0x000fce00078ec0ff */
.L_x_12:
[----:B------:R-:W-:Y:S05]  /*19f0*/  BSYNC.RECONVERGENT B1 ;  /* 0x0000000000017941 */ /* 0x000fea0003800200 */
.L_x_11:
        /* <DEDUP_REMOVED lines=15> */
[----:B------:R-:W0:Y:S01]  /*1af0*/  MUFU.RCP R20, R20 ;  /* 0x0000001400147308 */ /* 0x000e220000001000 */
[----:B------:R-:W-:Y:S02]  /*1b00*/  HFMA2 R23, -RZ, RZ, 0.771484375, 0.21533203125 ;  /* 0x3a2c32e4ff177431 */ /* 0x000fe400000001ff */
[----:B0-----:R-:W-:-:S04]  /*1b10*/  FMUL R21, R20, R21 ;  /* 0x0000001514157220 */ /* 0x001fc80000400000 */
[----:B------:R-:W-:-:S04]  /*1b20*/  FADD R25, R24, -R21 ;  /* 0x8000001518197221 */ /* 0x000fc80000000000 */
[----:B------:R-:W-:-:S04]  /*1b30*/  FADD R25, R25, R25 ;  /* 0x0000001919197221 */ /* 0x000fc80000000000 */
[-C--:B------:R-:W-:Y:S01]  /*1b40*/  FFMA R25, R24, -R21.reuse, R25 ;  /* 0x8000001518197223 */ /* 0x080fe20000000019 */
[----:B------:R-:W-:-:S03]  /*1b50*/  FMUL R24, R21, R21 ;  /* 0x0000001515187220 */ /* 0x000fc60000400000 */
[----:B------:R-:W-:Y:S01]  /*1b60*/  FMUL R20, R20, R25 ;  /* 0x0000001914147220 */ /* 0x000fe20000400000 */
[----:B------:R-:W-:Y:S01]  /*1b70*/  FFMA R25, R24, R23, 0.0032181653659790754318 ;  /* 0x3b52e7db18197423 */ /* 0x000fe20000000017 */
[----:B------:R-:W-:-:S03]  /*1b80*/  FFMA R23, R21, 1.4426950216293334961, R22 ;  /* 0x3fb8aa3b15177823 */ /* 0x000fc60000000016 */
[----:B------:R-:W-:Y:S01]  /*1b90*/  FFMA R25, R24, R25, 0.018033718690276145935 ;  /* 0x3c93bb7318197423 */ /* 0x000fe20000000019 */
[----:B------:R-:W-:-:S03]  /*1ba0*/  FADD R22, R22, -R23 ;  /* 0x8000001716167221 */ /* 0x000fc60000000000 */
[----:B------:R-:W-:Y:S01]  /*1bb0*/  FFMA R25, R24, R25, 0.12022458761930465698 ;  /* 0x3df6384f18197423 */ /* 0x000fe20000000019 */
[----:B------:R-:W-:-:S03]  /*1bc0*/  FFMA R27, R21, 1.4426950216293334961, R22 ;  /* 0x3fb8aa3b151b7823 */ /* 0x000fc60000000016 */
[----:B------:R-:W-:Y:S01]  /*1bd0*/  FMUL R24, R24, R25 ;  /* 0x0000001918187220 */ /* 0x000fe20000400000 */
[----:B------:R-:W-:-:S04]  /*1be0*/  FFMA R22, R20, 1.4426950216293334961, R27 ;  /* 0x3fb8aa3b14167823 */ /* 0x000fc8000000001b */
[----:B------:R-:W-:Y:S01]  /*1bf0*/  FFMA R25, R21, 1.9251366722983220825e-08, R22 ;  /* 0x32a55e3415197823 */ /* 0x000fe20000000016 */
[----:B------:R-:W-:-:S04]  /*1c00*/  FMUL R22, R24, 3 ;  /* 0x4040000018167820 */ /* 0x000fc80000400000 */
[----:B------:R-:W-:-:S04]  /*1c10*/  FFMA R25, R20, R22, R25 ;  /* 0x0000001614197223 */ /* 0x000fc80000000019 */
[----:B------:R-:W-:Y:S01]  /*1c20*/  FFMA R24, R21, R24, R25 ;  /* 0x0000001815187223 */ /* 0x000fe20000000019 */
[----:B------:R-:W-:-:S03]  /*1c30*/  MOV R25, 0x391fcb8e ;  /* 0x391fcb8e00197802 */ /* 0x000fc60000000f00 */
[----:B------:R-:W-:-:S04]  /*1c40*/  FADD R22, R23, R24 ;  /* 0x0000001817167221 */ /* 0x000fc80000000000 */
[----:B------:R-:W-:Y:S01]  /*1c50*/  FMUL R20, R22, 1 ;  /* 0x3f80000016147820 */ /* 0x000fe20000400000 */
[----:B------:R-:W-:-:S03]  /*1c60*/  FADD R23, -R23, R22 ;  /* 0x0000001617177221 */ /* 0x000fc60000000100 */
[----:B------:R-:W0:Y:S01]  /*1c70*/  FRND R21, R20 ;  /* 0x0000001400157307 */ /* 0x000e220000201000 */
[----:B------:R-:W-:Y:S01]  /*1c80*/  FADD R23, R24, -R23 ;  /* 0x8000001718177221 */ /* 0x000fe20000000000 */
[----:B------:R-:W-:Y:S01]  /*1c90*/  FADD R22, R22, -R20 ;  /* 0x8000001416167221 */ /* 0x000fe20000000000 */
[----:B------:R-:W-:-:S03]  /*1ca0*/  FSETP.GEU.AND P1, PT, R20, RZ, PT ;  /* 0x000000ff1400720b */ /* 0x000fc60003f2e000 */
        /* <DEDUP_REMOVED lines=30> */
.L_x_14:
[----:B------:R-:W-:Y:S05]  /*1e90*/  BSYNC.RECONVERGENT B1 ;  /* 0x0000000000017941 */ /* 0x000fea0003800200 */
.L_x_13:
        /* <DEDUP_REMOVED lines=12> */
[----:B-----5:R-:W-:Y:S05]  /*1f60*/  CALL.REL.NOINC `($__internal_0_$__cuda_sm3x_div_rn_noftz_f32_slowpath) ;  /* 0x0000000000587944 */ /* 0x020fea0003c00000 */
[----:B------:R-:W-:-:S07]  /*1f70*/  MOV R2, R0 ;  /* 0x0000000000027202 */ /* 0x000fce0000000f00 */
.L_x_16:
[----:B------:R-:W-:Y:S05]  /*1f80*/  BSYNC.RECONVERGENT B1 ;  /* 0x0000000000017941 */ /* 0x000fea0003800200 */
.L_x_15:
[----:B-----5:R-:W-:Y:S01]  /*1f90*/  FFMA R17, R2, UR17, R17 ;  /* 0x0000001102117c23 */ /* 0x020fe20008000011 */
[C---:B------:R-:W-:Y:S01]  /*1fa0*/  IMAD.WIDE R2, R19.reuse, 0x4, R4 ;  /* 0x0000000413027825 */ /* 0x040fe200078e0204 */
[----:B------:R-:W0:Y:S04]  /*1fb0*/  LDC.64 R20, c[0x0][0x3a0] ;  /* 0x0000e800ff147b82 */ /* 0x000e280000000a00 */
[----:B------:R2:W-:Y:S04]  /*1fc0*/  STG.E desc[UR6][R2.64], R17 ;  /* 0x0000001102007986 */ /* 0x0005e8000c101906 */
[----:B------:R-:W3:Y:S01]  /*1fd0*/  LDG.E R8, desc[UR6][R8.64+-0x4] ;  /* 0xfffffc0608087981 */ /* 0x000ee2000c1e1900 */
[----:B------:R-:W1:Y:S03]  /*1fe0*/  LDC.64 R22, c[0x0][0x3a8] ;  /* 0x0000ea00ff167b82 */ /* 0x000e660000000a00 */
[----:B------:R-:W3:Y:S01]  /*1ff0*/  LDG.E R13, desc[UR6][R12.64] ;  /* 0x000000060c0d7981 */ /* 0x000ee2000c1e1900 */
[----:B0-----:R-:W-:-:S04]  /*2000*/  IMAD.WIDE R20, R19, 0x4, R20 ;  /* 0x0000000413147825 */ /* 0x001fc800078e0214 */
[----:B---3--:R-:W-:-:S05]  /*2010*/  FFMA R25, R13, UR17, R8 ;  /* 0x000000110d197c23 */ /* 0x008fca0008000008 */
[----:B------:R2:W-:Y:S04]  /*2020*/  STG.E desc[UR6][R20.64], R25 ;  /* 0x0000001914007986 */ /* 0x0005e8000c101906 */
[----:B------:R-:W3:Y:S04]  /*2030*/  LDG.E R10, desc[UR6][R10.64+-0x4] ;  /* 0xfffffc060a0a7981 */ /* 0x000ee8000c1e1900 */
[----:B------:R-:W3:Y:S01]  /*2040*/  LDG.E R27, desc[UR6][R2.64] ;  /* 0x00000006021b7981 */ /* 0x000ee2000c1e1900 */
[----:B-1----:R-:W-:Y:S01]  /*2050*/  IMAD.WIDE R18, R19, 0x4, R22 ;  /* 0x0000000413127825 */ /* 0x002fe200078e0216 */
[----:B------:R-:W-:-:S04]  /*2060*/  IADD3 R15, PT, PT, R14, R15, RZ ;  /* 0x0000000f0e0f7210 */ /* 0x000fc80007ffe0ff */
[----:B------:R-:W-:Y:S01]  /*2070*/  ISETP.GE.AND P0, PT, R15, UR20, PT ;  /* 0x000000140f007c0c */ /* 0x000fe2000bf06270 */
[----:B---3--:R-:W-:-:S05]  /*2080*/  FFMA R27, R27, UR17, R10 ;  /* 0x000000111b1b7c23 */ /* 0x008fca000800000a */
[----:B------:R2:W-:Y:S07]  /*2090*/  STG.E desc[UR6][R18.64], R27 ;  /* 0x0000001b12007986 */ /* 0x0005ee000c101906 */
[----:B------:R-:W-:Y:S05]  /*20a0*/  @!P0 BRA `(.L_x_17) ;  /* 0xffffffe000308947 */ /* 0x000fea000383ffff */
[----:B------:R-:W-:Y:S05]  /*20b0*/  BSYNC.RECONVERGENT B0 ;  /* 0x0000000000007941 */ /* 0x000fea0003800200 */
.L_x_0:
[----:B------:R-:W-:Y:S05]  /*20c0*/  EXIT ;  /* 0x000000000000794d */ /* 0x000fea0003800000 */
        .weak           $__internal_0_$__cuda_sm3x_div_rn_noftz_f32_slowpath
        .type           $__internal_0_$__cuda_sm3x_div_rn_noftz_f32_slowpath,@function
        .size           $__internal_0_$__cuda_sm3x_div_rn_noftz_f32_slowpath,(.L_x_32 - $__internal_0_$__cuda_sm3x_div_rn_noftz_f32_slowpath)
$__internal_0_$__cuda_sm3x_div_rn_noftz_f32_slowpath:
[----:B------:R-:W-:Y:S01]  /*20d0*/  SHF.R.U32.HI R2, RZ, 0x17, R3 ;  /* 0x00000017ff027819 */ /* 0x000fe20000011603 */
[----:B------:R-:W-:Y:S01]  /*20e0*/  BSSY.RECONVERGENT B2, `(.L_x_18) ;  /* 0x0000062000027945 */ /* 0x000fe20003800200 */
[----:B------:R-:W-:Y:S02]  /*20f0*/  SHF.R.U32.HI R23, RZ, 0x17, R0 ;  /* 0x00000017ff177819 */ /* 0x000fe40000011600 */
[----:B------:R-:W-:Y:S02]  /*2100*/  LOP3.LUT R2, R2, 0xff, RZ, 0xc0, !PT ;  /* 0x000000ff02027812 */ /* 0x000fe400078ec0ff */
[----:B------:R-:W-:Y:S02]  /*2110*/  LOP3.LUT R23, R23, 0xff, RZ, 0xc0, !PT ;  /* 0x000000ff17177812 */ /* 0x000fe400078ec0ff */
[----:B------:R-:W-:Y:S02]  /*2120*/  IADD3 R24, PT, PT, R2, -0x1, RZ ;  /* 0xffffffff02187810 */ /* 0x000fe40007ffe0ff */
[----:B------:R-:W-:-:S02]  /*2130*/  IADD3 R22, PT, PT, R23, -0x1, RZ ;  /* 0xffffffff17167810 */ /* 0x000fc40007ffe0ff */
[----:B------:R-:W-:-:S04]  /*2140*/  ISETP.GT.U32.AND P0, PT, R24, 0xfd, PT ;  /* 0x000000fd1800780c */ /* 0x000fc80003f04070 */
[----:B------:R-:W-:-:S13]  /*2150*/  ISETP.GT.U32.OR P0, PT, R22, 0xfd, P0 ;  /* 0x000000fd1600780c */ /* 0x000fda0000704470 */
[----:B------:R-:W-:Y:S01]  /*2160*/  @!P0 MOV R21, RZ ;  /* 0x000000ff00158202 */ /* 0x000fe20000000f00 */
[----:B------:R-:W-:Y:S06]  /*2170*/  @!P0 BRA `(.L_x_19) ;  /* 0x00000000005c8947 */ /* 0x000fec0003800000 */
[----:B------:R-:W-:Y:S02]  /*2180*/  FSETP.GTU.FTZ.AND P0, PT, |R0|, +INF , PT ;  /* 0x7f8000000000780b */ /* 0x000fe40003f1c200 */
[----:B------:R-:W-:-:S04]  /*2190*/  FSETP.GTU.FTZ.AND P1, PT, |R3|, +INF , PT ;  /* 0x7f8000000300780b */ /* 0x000fc80003f3c200 */
[----:B------:R-:W-:-:S13]  /*21a0*/  PLOP3.LUT P0, PT, P0, P1, PT, 0xf8, 0x8f ;  /* 0x00000000008f781c */ /* 0x000fda0000703f70 */
[----:B------:R-:W-:Y:S05]  /*21b0*/  @P0 BRA `(.L_x_20) ;  /* 0x00000004004c0947 */ /* 0x000fea0003800000 */
[----:B------:R-:W-:-:S13]  /*21c0*/  LOP3.LUT P0, RZ, R3, 0x7fffffff, R0, 0xc8, !PT ;  /* 0x7fffffff03ff7812 */ /* 0x000fda000780c800 */
[----:B------:R-:W-:Y:S05]  /*21d0*/  @!P0 BRA `(.L_x_21) ;  /* 0x00000004003c8947 */ /* 0x000fea0003800000 */
[C---:B------:R-:W-:Y:S02]  /*21e0*/  FSETP.NEU.FTZ.AND P1, PT, |R0|.reuse, +INF , PT ;  /* 0x7f8000000000780b */ /* 0x040fe40003f3d200 */
[----:B------:R-:W-:Y:S02]  /*21f0*/  FSETP.NEU.FTZ.AND P2, PT, |R3|, +INF , PT ;  /* 0x7f8000000300780b */ /* 0x000fe40003f5d200 */
[----:B------:R-:W-:-:S11]  /*2200*/  FSETP.NEU.FTZ.AND P0, PT, |R0|, +INF , PT ;  /* 0x7f8000000000780b */ /* 0x000fd60003f1d200 */
[----:B------:R-:W-:Y:S05]  /*2210*/  @!P2 BRA !P1, `(.L_x_21) ;  /* 0x00000004002ca947 */ /* 0x000fea0004800000 */
[----:B------:R-:W-:-:S04]  /*2220*/  LOP3.LUT P1, RZ, R0, 0x7fffffff, RZ, 0xc0, !PT ;  /* 0x7fffffff00ff7812 */ /* 0x000fc8000782c0ff */
[----:B------:R-:W-:-:S13]  /*2230*/  PLOP3.LUT P1, PT, P2, P1, PT, 0x2f, 0xf2 ;  /* 0x0000000000f2781c */ /* 0x000fda0001722577 */
[----:B------:R-:W-:Y:S05]  /*2240*/  @P1 BRA `(.L_x_22) ;  /* 0x0000000400181947 */ /* 0x000fea0003800000 */
[----:B------:R-:W-:-:S04]  /*2250*/  LOP3.LUT P1, RZ, R3, 0x7fffffff, RZ, 0xc0, !PT ;  /* 0x7fffffff03ff7812 */ /* 0x000fc8000782c0ff */
[----:B------:R-:W-:-:S13]  /*2260*/  PLOP3.LUT P0, PT, P0, P1, PT, 0x2f, 0xf2 ;  /* 0x0000000000f2781c */ /* 0x000fda0000702577 */
[----:B------:R-:W-:Y:S05]  /*2270*/  @P0 BRA `(.L_x_23) ;  /* 0x0000000400000947 */ /* 0x000fea0003800000 */
[----:B------:R-:W-:Y:S02]  /*2280*/  ISETP.GE.AND P0, PT, R22, RZ, PT ;  /* 0x000000ff1600720c */ /* 0x000fe40003f06270 */
[----:B------:R-:W-:-:S11]  /*2290*/  ISETP.GE.AND P1, PT, R24, RZ, PT ;  /* 0x000000ff1800720c */ /* 0x000fd60003f26270 */
[----:B------:R-:W-:Y:S01]  /*22a0*/  @P0 MOV R21, RZ ;  /* 0x000000ff00150202 */ /* 0x000fe20000000f00 */
[----:B------:R-:W-:Y:S01]  /*22b0*/  @!P0 FFMA R0, R0, 1.84467440737095516160e+19, RZ ;  /* 0x5f80000000008823 */ /* 0x000fe200000000ff */
[----:B------:R-:W-:Y:S01]  /*22c0*/  @!P0 MOV R21, 0xffffffc0 ;  /* 0xffffffc000158802 */ /* 0x000fe20000000f00 */
[----:B------:R-:W-:-:S03]  /*22d0*/  @!P1 FFMA R3, R3, 1.84467440737095516160e+19, RZ ;  /* 0x5f80000003039823 */ /* 0x000fc600000000ff */
[----:B------:R-:W-:-:S07]  /*22e0*/  @!P1 IADD3 R21, PT, PT, R21, 0x40, RZ ;  /* 0x0000004015159810 */ /* 0x000fce0007ffe0ff */
.L_x_19:
[----:B------:R-:W-:Y:S01]  /*22f0*/  LEA R22, R2, 0xc0800000, 0x17 ;  /* 0xc080000002167811 */ /* 0x000fe200078eb8ff */
[----:B------:R-:W-:Y:S01]  /*2300*/  BSSY.RECONVERGENT B3, `(.L_x_24) ;  /* 0x0000036000037945 */ /* 0x000fe20003800200 */
[----:B------:R-:W-:Y:S02]  /*2310*/  IADD3 R23, PT, PT, R23, -0x7f, RZ ;  /* 0xffffff8117177810 */ /* 0x000fe40007ffe0ff */
[----:B------:R-:W-:-:S03]  /*2320*/  IADD3 R24, PT, PT, -R22, R3, RZ ;  /* 0x0000000316187210 */ /* 0x000fc60007ffe1ff */
[C---:B------:R-:W-:Y:S01]  /*2330*/  IMAD R0, R23.reuse, -0x800000, R0 ;  /* 0xff80000017007824 */ /* 0x040fe200078e0200 */
[----:B------:R0:W1:Y:S01]  /*2340*/  MUFU.RCP R22, R24 ;  /* 0x0000001800167308 */ /* 0x0000620000001000 */
[----:B------:R-:W-:Y:S01]  /*2350*/  FADD.FTZ R3, -R24, -RZ ;  /* 0x800000ff18037221 */ /* 0x000fe20000010100 */
[----:B0-----:R-:W-:-:S04]  /*2360*/  IADD3 R24, PT, PT, R23, 0x7f, -R2 ;  /* 0x0000007f17187810 */ /* 0x001fc80007ffe802 */
[----:B------:R-:W-:Y:S01]  /*2370*/  IADD3 R24, PT, PT, R24, R21, RZ ;  /* 0x0000001518187210 */ /* 0x000fe20007ffe0ff */
[----:B-1----:R-:W-:-:S04]  /*2380*/  FFMA R25, R22, R3, 1 ;  /* 0x3f80000016197423 */ /* 0x002fc80000000003 */
[----:B------:R-:W-:-:S04]  /*2390*/  FFMA R22, R22, R25, R22 ;  /* 0x0000001916167223 */ /* 0x000fc80000000016 */
[----:B------:R-:W-:-:S04]  /*23a0*/  FFMA R25, R0, R22, RZ ;  /* 0x0000001600197223 */ /* 0x000fc800000000ff */
[----:B------:R-:W-:-:S04]  /*23b0*/  FFMA R26, R3, R25, R0 ;  /* 0x00000019031a7223 */ /* 0x000fc80000000000 */
[----:B------:R-:W-:-:S04]  /*23c0*/  FFMA R25, R22, R26, R25 ;  /* 0x0000001a16197223 */ /* 0x000fc80000000019 */
[----:B------:R-:W-:-:S04]  /*23d0*/  FFMA R0, R3, R25, R0 ;  /* 0x0000001903007223 */ /* 0x000fc80000000000 */
[----:B------:R-:W-:-:S05]  /*23e0*/  FFMA R3, R22, R0, R25 ;  /* 0x0000000016037223 */ /* 0x000fca0000000019 */
[----:B------:R-:W-:-:S04]  /*23f0*/  SHF.R.U32.HI R2, RZ, 0x17, R3 ;  /* 0x00000017ff027819 */ /* 0x000fc80000011603 */
[----:B------:R-:W-:-:S04]  /*2400*/  LOP3.LUT R2, R2, 0xff, RZ, 0xc0, !PT ;  /* 0x000000ff02027812 */ /* 0x000fc800078ec0ff */
[----:B------:R-:W-:-:S04]  /*2410*/  IADD3 R2, PT, PT, R2, R24, RZ ;  /* 0x0000001802027210 */ /* 0x000fc80007ffe0ff */
[----:B------:R-:W-:-:S04]  /*2420*/  IADD3 R21, PT, PT, R2, -0x1, RZ ;  /* 0xffffffff02157810 */ /* 0x000fc80007ffe0ff */
[----:B------:R-:W-:-:S13]  /*2430*/  ISETP.GE.U32.AND P0, PT, R21, 0xfe, PT ;  /* 0x000000fe1500780c */ /* 0x000fda0003f06070 */
[----:B------:R-:W-:Y:S05]  /*2440*/  @!P0 BRA `(.L_x_25) ;  /* 0x0000000000808947 */ /* 0x000fea0003800000 */
[----:B------:R-:W-:-:S13]  /*2450*/  ISETP.GT.AND P0, PT, R2, 0xfe, PT ;  /* 0x000000fe0200780c */ /* 0x000fda0003f04270 */
[----:B------:R-:W-:Y:S05]  /*2460*/  @P0 BRA `(.L_x_26) ;  /* 0x00000000006c0947 */ /* 0x000fea0003800000 */
[----:B------:R-:W-:-:S13]  /*2470*/  ISETP.GE.AND P0, PT, R2, 0x1, PT ;  /* 0x000000010200780c */ /* 0x000fda0003f06270 */
[----:B------:R-:W-:Y:S05]  /*2480*/  @P0 BRA `(.L_x_27) ;  /* 0x0000000000740947 */ /* 0x000fea0003800000 */
[----:B------:R-:W-:Y:S02]  /*2490*/  ISETP.GE.AND P0, PT, R2, -0x18, PT ;  /* 0xffffffe80200780c */ /* 0x000fe40003f06270 */
[----:B------:R-:W-:-:S11]  /*24a0*/  LOP3.LUT R3, R3, 0x80000000, RZ, 0xc0, !PT ;  /* 0x8000000003037812 */ /* 0x000fd600078ec0ff */
[----:B------:R-:W-:Y:S05]  /*24b0*/  @!P0 BRA `(.L_x_27) ;  /* 0x0000000000688947 */ /* 0x000fea0003800000 */
[-CC-:B------:R-:W-:Y:S01]  /*24c0*/  FFMA.RZ R21, R22, R0.reuse, R25.reuse ;  /* 0x0000000016157223 */ /* 0x180fe2000000c019 */
[C---:B------:R-:W-:Y:S02]  /*24d0*/  ISETP.NE.AND P2, PT, R2.reuse, RZ, PT ;  /* 0x000000ff0200720c */ /* 0x040fe40003f45270 */
[----:B------:R-:W-:Y:S02]  /*24e0*/  ISETP.NE.AND P1, PT, R2, RZ, PT ;  /* 0x000000ff0200720c */ /* 0x000fe40003f25270 */
[----:B------:R-:W-:Y:S01]  /*24f0*/  LOP3.LUT R23, R21, 0x7fffff, RZ, 0xc0, !PT ;  /* 0x007fffff15177812 */ /* 0x000fe200078ec0ff */
[CCC-:B------:R-:W-:Y:S01]  /*2500*/  FFMA.RP R21, R22.reuse, R0.reuse, R25.reuse ;  /* 0x0000000016157223 */ /* 0x1c0fe20000008019 */
[----:B------:R-:W-:Y:S01]  /*2510*/  FFMA.RM R0, R22, R0, R25 ;  /* 0x0000000016007223 */ /* 0x000fe20000004019 */
[----:B------:R-:W-:Y:S02]  /*2520*/  IADD3 R22, PT, PT, R2, 0x20, RZ ;  /* 0x0000002002167810 */ /* 0x000fe40007ffe0ff */
[----:B------:R-:W-:-:S02]  /*2530*/  LOP3.LUT R23, R23, 0x800000, RZ, 0xfc, !PT ;  /* 0x0080000017177812 */ /* 0x000fc400078efcff */
[----:B------:R-:W-:Y:S02]  /*2540*/  IADD3 R2, PT, PT, -R2, RZ, RZ ;  /* 0x000000ff02027210 */ /* 0x000fe40007ffe1ff */
[----:B------:R-:W-:Y:S02]  /*2550*/  SHF.L.U32 R22, R23, R22, RZ ;  /* 0x0000001617167219 */ /* 0x000fe400000006ff */
[----:B------:R-:W-:Y:S02]  /*2560*/  FSETP.NEU.FTZ.AND P0, PT, R21, R0, PT ;  /* 0x000000001500720b */ /* 0x000fe40003f1d000 */
[----:B------:R-:W-:Y:S02]  /*2570*/  SEL R0, R2, RZ, P2 ;  /* 0x000000ff02007207 */ /* 0x000fe40001000000 */
[----:B------:R-:W-:Y:S02]  /*2580*/  ISETP.NE.AND P1, PT, R22, RZ, P1 ;  /* 0x000000ff1600720c */ /* 0x000fe40000f25270 */
[----:B------:R-:W-:-:S02]  /*2590*/  SHF.R.U32.HI R0, RZ, R0, R23 ;  /* 0x00000000ff007219 */ /* 0x000fc40000011617 */
[----:B------:R-:W-:Y:S02]  /*25a0*/  PLOP3.LUT P0, PT, P0, P1, PT, 0xf8, 0x8f ;  /* 0x00000000008f781c */ /* 0x000fe40000703f70 */
[----:B------:R-:W-:Y:S02]  /*25b0*/  SHF.R.U32.HI R21, RZ, 0x1, R0 ;  /* 0x00000001ff157819 */ /* 0x000fe40000011600 */
[----:B------:R-:W-:-:S04]  /*25c0*/  SEL R2, RZ, 0x1, !P0 ;  /* 0x00000001ff027807 */ /* 0x000fc80004000000 */
[----:B------:R-:W-:-:S04]  /*25d0*/  LOP3.LUT R23, R2, 0x1, R21, 0xf8, !PT ;  /* 0x0000000102177812 */ /* 0x000fc800078ef815 */
[----:B------:R-:W-:-:S04]  /*25e0*/  LOP3.LUT R0, R23, R0, RZ, 0xc0, !PT ;  /* 0x0000000017007212 */ /* 0x000fc800078ec0ff */
[----:B------:R-:W-:-:S04]  /*25f0*/  IADD3 R0, PT, PT, R21, R0, RZ ;  /* 0x0000000015007210 */ /* 0x000fc80007ffe0ff */
[----:B------:R-:W-:Y:S01]  /*2600*/  LOP3.LUT R3, R0, R3, RZ, 0xfc, !PT ;  /* 0x0000000300037212 */ /* 0x000fe200078efcff */
[----:B------:R-:W-:Y:S06]  /*2610*/  BRA `(.L_x_27) ;  /* 0x0000000000107947 */ /* 0x000fec0003800000 */
.L_x_26:
[----:B------:R-:W-:-:S04]  /*2620*/  LOP3.LUT R3, R3, 0x80000000, RZ, 0xc0, !PT ;  /* 0x8000000003037812 */ /* 0x000fc800078ec0ff */
[----:B------:R-:W-:Y:S01]  /*2630*/  LOP3.LUT R3, R3, 0x7f800000, RZ, 0xfc, !PT ;  /* 0x7f80000003037812 */ /* 0x000fe200078efcff */
[----:B------:R-:W-:Y:S06]  /*2640*/  BRA `(.L_x_27) ;  /* 0x0000000000047947 */ /* 0x000fec0003800000 */
.L_x_25:
[----:B------:R-:W-:-:S07]  /*2650*/  LEA R3, R24, R3, 0x17 ;  /* 0x0000000318037211 */ /* 0x000fce00078eb8ff */
.L_x_27:
[----:B------:R-:W-:Y:S05]  /*2660*/  BSYNC.RECONVERGENT B3 ;  /* 0x0000000000037941 */ /* 0x000fea0003800200 */
.L_x_24:
[----:B------:R-:W-:Y:S05]  /*2670*/  BRA `(.L_x_28) ;  /* 0x0000000000207947 */ /* 0x000fea0003800000 */
.L_x_23:
[----:B------:R-:W-:-:S04]  /*2680*/  LOP3.LUT R3, R3, 0x80000000, R0, 0x48, !PT ;  /* 0x8000000003037812 */ /* 0x000fc800078e4800 */
[----:B------:R-:W-:Y:S01]  /*2690*/  LOP3.LUT R3, R3, 0x7f800000, RZ, 0xfc, !PT ;  /* 0x7f80000003037812 */ /* 0x000fe200078efcff */
[----:B------:R-:W-:Y:S06]  /*26a0*/  BRA `(.L_x_28) ;  /* 0x0000000000147947 */ /* 0x000fec0003800000 */
.L_x_22:
[----:B------:R-:W-:Y:S01]  /*26b0*/  LOP3.LUT R3, R3, 0x80000000, R0, 0x48, !PT ;  /* 0x8000000003037812 */ /* 0x000fe200078e4800 */
[----:B------:R-:W-:Y:S06]  /*26c0*/  BRA `(.L_x_28) ;  /* 0x00000000000c7947 */ /* 0x000fec0003800000 */
.L_x_21:
[----:B------:R-:W0:Y:S01]  /*26d0*/  MUFU.RSQ R3, -QNAN ;  /* 0xffc0000000037908 */ /* 0x000e220000001400 */
[----:B------:R-:W-:Y:S05]  /*26e0*/  BRA `(.L_x_28) ;  /* 0x0000000000047947 */ /* 0x000fea0003800000 */
.L_x_20:
[----:B------:R-:W-:-:S07]  /*26f0*/  FADD.FTZ R3, R0, R3 ;  /* 0x0000000300037221 */ /* 0x000fce0000010000 */
.L_x_28:
[----:B------:R-:W-:Y:S05]  /*2700*/  BSYNC.RECONVERGENT B2 ;  /* 0x0000000000027941 */ /* 0x000fea0003800200 */
.L_x_18:
[----:B0-----:R-:W-:Y:S01]  /*2710*/  MOV R0, R3 ;  /* 0x0000000300007202 */ /* 0x001fe20000000f00 */
[----:B------:R-:W-:Y:S01]  /*2720*/  HFMA2 R3, -RZ, RZ, 0, 0 ;  /* 0x00000000ff037431 */ /* 0x000fe200000001ff */
[----:B------:R-:W-:-:S04]  /*2730*/  MOV R2, R20 ;  /* 0x0000001400027202 */ /* 0x000fc80000000f00 */
[----:B------:R-:W-:Y:S05]  /*2740*/  RET.REL.NODEC R2 `(_Z17euler_integrationPfS_S_S_S_S_S_S_iiif) ;  /* 0xffffffd8022c7950 */ /* 0x000fea0003c3ffff */
.L_x_29:
[----:B------:R-:W-:-:S00]  /*2750*/  BRA `(.L_x_29) ;  /* 0xfffffffc00fc7947 */ /* 0x000fc0000383ffff */
[----:B------:R-:W-:-:S00]  /*2760*/  NOP ;  /* 0x0000000000007918 */ /* 0x000fc00000000000 */
        /* <DEDUP_REMOVED lines=9> */
.L_x_32:


//--------------------- .text._Z16set_initial_condPfS_S_S_S_S_S_S_iif --------------------------
	.section	.text._Z16set_initial_condPfS_S_S_S_S_S_S_iif,"ax",@progbits
	.align	128
        .global         _Z16set_initial_condPfS_S_S_S_S_S_S_iif
        .type           _Z16set_initial_condPfS_S_S_S_S_S_S_iif,@function
        .size           _Z16set_initial_condPfS_S_S_S_S_S_S_iif,(.L_x_34 - _Z16set_initial_condPfS_S_S_S_S_S_S_iif)
        .other          _Z16set_initial_condPfS_S_S_S_S_S_S_iif,@"STO_CUDA_ENTRY STV_DEFAULT"
_Z16set_initial_condPfS_S_S_S_S_S_S_iif:
.text._Z16set_initial_condPfS_S_S_S_S_S_S_iif:
        /* <DEDUP_REMOVED lines=8> */
[----:B------:R-:W0:Y:S01]  /*0080*/  LDC.64 R2, c[0x0][0x380] ;  /* 0x0000e000ff027b82 */ /* 0x000e220000000a00 */
[----:B------:R-:W1:Y:S01]  /*0090*/  LDCU UR4, c[0x0][0x370] ;  /* 0x00006e00ff0477ac */ /* 0x000e620008000800 */
[----:B------:R-:W2:Y:S06]  /*00a0*/  LDCU.64 UR6, c[0x0][0x358] ;  /* 0x00006b00ff0677ac */ /* 0x000eac0008000a00 */
[----:B------:R-:W3:Y:S01]  /*00b0*/  LDC.64 R4, c[0x0][0x388] ;  /* 0x0000e200ff047b82 */ /* 0x000ee20000000a00 */
[----:B------:R-:W4:Y:S07]  /*00c0*/  LDCU UR8, c[0x0][0x3c4] ;  /* 0x00007880ff0877ac */ /* 0x000f2e0008000800 */
[----:B------:R-:W0:Y:S01]  /*00d0*/  LDC.64 R6, c[0x0][0x3a0] ;  /* 0x0000e800ff067b82 */ /* 0x000e220000000a00 */
[----:B-1----:R-:W-:-:S07]  /*00e0*/  IMAD R0, R0, UR4, RZ ;  /* 0x0000000400007c24 */ /* 0x002fce000f8e02ff */
[----:B------:R-:W1:Y:S08]  /*00f0*/  LDC.64 R8, c[0x0][0x3a8] ;  /* 0x0000ea00ff087b82 */ /* 0x000e700000000a00 */
[----:B------:R-:W0:Y:S08]  /*0100*/  LDC.64 R10, c[0x0][0x390] ;  /* 0x0000e400ff0a7b82 */ /* 0x000e300000000a00 */
[----:B------:R-:W0:Y:S08]  /*0110*/  LDC.64 R12, c[0x0][0x398] ;  /* 0x0000e600ff0c7b82 */ /* 0x000e300000000a00 */
[----:B------:R-:W0:Y:S08]  /*0120*/  LDC.64 R14, c[0x0][0x3b0] ;  /* 0x0000ec00ff0e7b82 */ /* 0x000e300000000a00 */
[----:B--234-:R-:W0:Y:S02]  /*0130*/  LDC.64 R16, c[0x0][0x3b8] ;  /* 0x0000ee00ff107b82 */ /* 0x01ce240000000a00 */
.L_x_30:
[----:B0-2---:R-:W-:-:S05]  /*0140*/  IMAD.WIDE R22, R19, 0x4, R2 ;  /* 0x0000000413167825 */ /* 0x005fca00078e0202 */
[----:B------:R-:W2:Y:S01]  /*0150*/  LDG.E R18, desc[UR6][R22.64] ;  /* 0x0000000616127981 */ /* 0x000ea2000c1e1900 */
[C---:B------:R-:W-:Y:S02]  /*0160*/  IMAD R21, R19.reuse, UR8, RZ ;  /* 0x0000000813157c24 */ /* 0x040fe4000f8e02ff */
[----:B------:R-:W-:-:S04]  /*0170*/  IMAD.WIDE R26, R19, 0x4, R4 ;  /* 0x00000004131a7825 */ /* 0x000fc800078e0204 */
[----:B------:R-:W-:-:S05]  /*0180*/  IMAD.WIDE R24, R21, 0x4, R6 ;  /* 0x0000000415187825 */ /* 0x000fca00078e0206 */
[----:B--2---:R0:W-:Y:S04]  /*0190*/  STG.E desc[UR6][R24.64], R18 ;  /* 0x0000001218007986 */ /* 0x0041e8000c101906 */
[----:B------:R-:W2:Y:S01]  /*01a0*/  LDG.E R27, desc[UR6][R26.64] ;  /* 0x000000061a1b7981 */ /* 0x000ea2000c1e1900 */
[----:B-1----:R-:W-:-:S04]  /*01b0*/  IMAD.WIDE R28, R21, 0x4, R8 ;  /* 0x00000004151c7825 */ /* 0x002fc800078e0208 */
[----:B------:R-:W-:Y:S01]  /*01c0*/  IMAD.WIDE R22, R19, 0x4, R10 ;  /* 0x0000000413167825 */ /* 0x000fe200078e020a */
[----:B--2---:R1:W-:Y:S04]  /*01d0*/  STG.E desc[UR6][R28.64], R27 ;  /* 0x0000001b1c007986 */ /* 0x0043e8000c101906 */
[----:B0-----:R0:W2:Y:S01]  /*01e0*/  LDG.E R25, desc[UR6][R22.64] ;  /* 0x0000000616197981 */ /* 0x0010a2000c1e1900 */
[----:B-1----:R-:W-:-:S04]  /*01f0*/  IMAD.WIDE R26, R21, 0x4, R14 ;  /* 0x00000004151a7825 */ /* 0x002fc800078e020e */
[----:B0-----:R-:W-:Y:S01]  /*0200*/  IMAD.WIDE R22, R19, 0x4, R12 ;  /* 0x0000000413167825 */ /* 0x001fe200078e020c */
[----:B--2---:R2:W-:Y:S05]  /*0210*/  STG.E desc[UR6][R26.64], R25 ;  /* 0x000000191a007986 */ /* 0x0045ea000c101906 */
[----:B------:R-:W3:Y:S01]  /*0220*/  LDG.E R23, desc[UR6][R22.64] ;  /* 0x0000000616177981 */ /* 0x000ee2000c1e1900 */
[----:B------:R-:W-:Y:S01]  /*0230*/  IMAD.WIDE R20, R21, 0x4, R16 ;  /* 0x0000000415147825 */ /* 0x000fe200078e0210 */
[----:B------:R-:W-:-:S04]  /*0240*/  IADD3 R19, PT, PT, R0, R19, RZ ;  /* 0x0000001300137210 */ /* 0x000fc80007ffe0ff */
[----:B------:R-:W-:Y:S01]  /*0250*/  ISETP.GE.AND P0, PT, R19, UR5, PT ;  /* 0x0000000513007c0c */ /* 0x000fe2000bf06270 */
[----:B---3--:R2:W-:-:S12]  /*0260*/  STG.E desc[UR6][R20.64], R23 ;  /* 0x0000001714007986 */ /* 0x0085d8000c101906 */
[----:B------:R-:W-:Y:S05]  /*0270*/  @!P0 BRA `(.L_x_30) ;  /* 0xfffffffc00b08947 */ /* 0x000fea000383ffff */
[----:B------:R-:W-:Y:S05]  /*0280*/  EXIT ;  /* 0x000000000000794d */ /* 0x000fea0003800000 */
.L_x_31:
        /* <DEDUP_REMOVED lines=15> */
.L_x_34:


//--------------------- .nv.shared.reserved.0     --------------------------
	.section	.nv.shared.reserved.0,"aw",@nobits
	.weak		__nv_reservedSMEM_offset_0_alias
	.size		__nv_reservedSMEM_offset_0_alias, 0, 64
	.other		__nv_reservedSMEM_offset_0_alias,@"STO_CUDA_RESERVED_SHARED STV_DEFAULT"
__nv_reservedSMEM_offset_0_alias:
	.zero		0
	.zero		64


//--------------------- .nv.constant0._Z17euler_integrationPfS_S_S_S_S_S_S_iiif --------------------------
	.section	.nv.constant0._Z17euler_integrationPfS_S_S_S_S_S_S_iiif,"a",@progbits
	.sectionflags	@""
	.align	4
.nv.constant0._Z17euler_integrationPfS_S_S_S_S_S_S_iiif:
	.zero		976


//--------------------- .nv.constant0._Z16set_initial_condPfS_S_S_S_S_S_S_iif --------------------------
	.section	.nv.constant0._Z16set_initial_condPfS_S_S_S_S_S_S_iif,"a",@progbits
	.sectionflags	@""
	.align	4
.nv.constant0._Z16set_initial_condPfS_S_S_S_S_S_S_iif:
	.zero		972


//--------------------- SYMBOLS --------------------------

	.type		.nv.reservedSmem.offset0,@object
	.size		.nv.reservedSmem.offset0,0x4
